//
// Generated by NVIDIA NVVM Compiler
//
// Compiler Build ID: CL-36424714
// Cuda compilation tools, release 13.0, V13.0.88
// Based on NVVM 20.0.0
//

.version 9.0
.target sm_100
.address_size 64

	// .globl	_Z12passo_bool_2PyS_y
.extern .func  (.param .b32 func_retval0) vprintf
(
	.param .b64 vprintf_param_0,
	.param .b64 vprintf_param_1
)
;
.global .align 1 .b8 $str[6] = {37, 117, 108, 108, 10};

.visible .entry _Z12passo_bool_2PyS_y(
	.param .u64 .ptr .align 1 _Z12passo_bool_2PyS_y_param_0,
	.param .u64 .ptr .align 1 _Z12passo_bool_2PyS_y_param_1,
	.param .u64 _Z12passo_bool_2PyS_y_param_2
)
{
	.local .align 8 .b8 	__local_depot0[8];
	.reg .b64 	%SP;
	.reg .b64 	%SPL;
	.reg .pred 	%p<2>;
	.reg .b32 	%r<11>;
	.reg .b64 	%rd<197>;

	mov.u64 	%SPL, __local_depot0;
	cvta.local.u64 	%SP, %SPL;
	ld.param.u64 	%rd3, [_Z12passo_bool_2PyS_y_param_2];
	mov.u32 	%r1, %tid.x;
	mov.u32 	%r2, %ctaid.x;
	mov.u32 	%r3, %ntid.x;
	mad.lo.s32 	%r4, %r2, %r3, %r1;
	cvt.u64.u32 	%rd4, %r4;
	setp.le.u64 	%p1, %rd3, %rd4;
	@%p1 bra 	$L__BB0_2;
	ld.param.u64 	%rd196, [_Z12passo_bool_2PyS_y_param_1];
	ld.param.u64 	%rd195, [_Z12passo_bool_2PyS_y_param_0];
	add.u64 	%rd5, %SP, 0;
	add.u64 	%rd6, %SPL, 0;
	cvta.to.global.u64 	%rd7, %rd195;
	cvta.to.global.u64 	%rd8, %rd196;
	mov.u32 	%r5, %ctaid.x;
	mov.u32 	%r6, %ntid.x;
	mov.u32 	%r7, %tid.x;
	mad.lo.s32 	%r8, %r5, %r6, %r7;
	mul.wide.u32 	%rd9, %r8, 8;
	add.s64 	%rd10, %rd7, %rd9;
	ld.global.u64 	%rd11, [%rd10];
	not.b64 	%rd12, %rd11;
	shr.u64 	%rd13, %rd11, 25;
	and.b64  	%rd14, %rd13, 1;
	shr.u64 	%rd15, %rd11, 28;
	and.b64  	%rd16, %rd15, 2;
	or.b64  	%rd17, %rd14, %rd16;
	shr.u64 	%rd18, %rd11, 13;
	shr.u64 	%rd19, %rd11, 3;
	shr.u64 	%rd20, %rd11, 24;
	and.b64  	%rd21, %rd19, %rd20;
	and.b64  	%rd22, %rd21, %rd18;
	shr.u64 	%rd23, %rd11, 17;
	not.b64 	%rd24, %rd23;
	and.b64  	%rd25, %rd24, 1;
	and.b64  	%rd26, %rd22, %rd25;
	shl.b64 	%rd27, %rd26, 2;
	or.b64  	%rd28, %rd27, %rd17;
	shr.u64 	%rd29, %rd11, 35;
	and.b64  	%rd30, %rd29, 8;
	or.b64  	%rd31, %rd28, %rd30;
	shr.u64 	%rd32, %rd11, 38;
	not.b64 	%rd33, %rd32;
	shr.u64 	%rd34, %rd11, 1;
	and.b64  	%rd35, %rd34, 1;
	xor.b64  	%rd36, %rd35, 1;
	and.b64  	%rd37, %rd36, %rd32;
	shl.b64 	%rd38, %rd37, 4;
	or.b64  	%rd39, %rd31, %rd38;
	shr.u64 	%rd40, %rd11, 20;
	and.b64  	%rd41, %rd40, %rd32;
	shr.u64 	%rd42, %rd11, 6;
	not.b64 	%rd43, %rd42;
	and.b64  	%rd44, %rd43, 1;
	and.b64  	%rd45, %rd41, %rd44;
	shr.u64 	%rd46, %rd11, 12;
	and.b64  	%rd47, %rd46, %rd32;
	and.b64  	%rd48, %rd47, %rd44;
	shl.b64 	%rd49, %rd48, 5;
	or.b64  	%rd50, %rd49, %rd45;
	shr.u64 	%rd51, %rd11, 4;
	not.b64 	%rd52, %rd51;
	and.b64  	%rd53, %rd33, %rd52;
	and.b64  	%rd54, %rd14, %rd53;
	shl.b64 	%rd55, %rd54, 6;
	and.b64  	%rd56, %rd51, 128;
	shr.u64 	%rd57, %rd11, 2;
	and.b64  	%rd58, %rd25, %rd57;
	and.b64  	%rd59, %rd25, %rd46;
	and.b64  	%rd60, %rd57, 256;
	shl.b64 	%rd61, %rd11, 1;
	and.b64  	%rd62, %rd61, 512;
	shr.u64 	%rd63, %rd11, 8;
	and.b64  	%rd64, %rd25, %rd63;
	shl.b64 	%rd65, %rd64, 10;
	shl.b64 	%rd66, %rd59, 11;
	or.b64  	%rd67, %rd66, %rd58;
	shr.u64 	%rd68, %rd11, 10;
	shr.u64 	%rd69, %rd11, 37;
	not.b64 	%rd70, %rd69;
	and.b64  	%rd71, %rd70, 1;
	and.b64  	%rd72, %rd71, %rd68;
	shr.u64 	%rd73, %rd11, 15;
	and.b64  	%rd74, %rd71, %rd73;
	shl.b64 	%rd75, %rd74, 12;
	or.b64  	%rd76, %rd75, %rd72;
	not.b64 	%rd77, %rd34;
	and.b64  	%rd78, %rd63, %rd77;
	and.b64  	%rd79, %rd78, %rd25;
	shr.u64 	%rd80, %rd11, 7;
	and.b64  	%rd81, %rd80, %rd77;
	and.b64  	%rd82, %rd81, %rd25;
	shl.b64 	%rd83, %rd82, 13;
	or.b64  	%rd84, %rd83, %rd79;
	shr.u64 	%rd85, %rd11, 9;
	and.b64  	%rd86, %rd63, 1;
	and.b64  	%rd87, %rd86, %rd85;
	shl.b64 	%rd88, %rd87, 14;
	shr.u64 	%rd89, %rd11, 19;
	and.b64  	%rd90, %rd89, 32768;
	shr.u64 	%rd91, %rd11, 23;
	not.b64 	%rd92, %rd91;
	and.b64  	%rd93, %rd91, 65536;
	not.b64 	%rd94, %rd20;
	and.b64  	%rd95, %rd86, %rd68;
	xor.b64  	%rd96, %rd95, 1;
	and.b64  	%rd97, %rd96, %rd94;
	and.b64  	%rd98, %rd97, %rd13;
	shl.b64 	%rd99, %rd98, 17;
	and.b64  	%rd100, %rd12, 1;
	and.b64  	%rd101, %rd100, %rd34;
	shr.u64 	%rd102, %rd11, 26;
	and.b64  	%rd103, %rd100, %rd102;
	shl.b64 	%rd104, %rd103, 18;
	or.b64  	%rd105, %rd104, %rd101;
	shr.u64 	%rd106, %rd11, 18;
	not.b64 	%rd107, %rd106;
	and.b64  	%rd108, %rd14, %rd107;
	shl.b64 	%rd109, %rd108, 19;
	and.b64  	%rd110, %rd34, 1048576;
	shr.u64 	%rd111, %rd11, 22;
	and.b64  	%rd112, %rd36, %rd111;
	shl.b64 	%rd113, %rd112, 21;
	and.b64  	%rd114, %rd18, 4194304;
	and.b64  	%rd115, %rd73, 8388608;
	shr.u64 	%rd116, %rd11, 5;
	and.b64  	%rd117, %rd44, %rd116;
	shl.b64 	%rd118, %rd117, 24;
	shl.b64 	%rd119, %rd11, 6;
	not.b64 	%rd120, %rd119;
	and.b64  	%rd121, %rd120, 33554432;
	and.b64  	%rd122, %rd68, 67108864;
	shl.b64 	%rd123, %rd11, 11;
	and.b64  	%rd124, %rd123, 134217728;
	shl.b64 	%rd125, %rd11, 12;
	and.b64  	%rd126, %rd125, 268435456;
	shr.u64 	%rd127, %rd11, 27;
	shr.u64 	%rd128, %rd11, 30;
	not.b64 	%rd129, %rd128;
	and.b64  	%rd130, %rd129, %rd127;
	and.b64  	%rd131, %rd130, %rd15;
	shl.b64 	%rd132, %rd131, 29;
	and.b64  	%rd133, %rd132, 536870912;
	and.b64  	%rd134, %rd63, 1073741824;
	and.b64  	%rd135, %rd19, 2147483648;
	and.b64  	%rd136, %rd63, 4294967296;
	and.b64  	%rd137, %rd80, 8589934592;
	shl.b64 	%rd138, %rd11, 2;
	and.b64  	%rd139, %rd138, 17179869184;
	and.b64  	%rd140, %rd61, 34359738368;
	shl.b64 	%rd141, %rd11, 5;
	and.b64  	%rd142, %rd141, 68719476736;
	and.b64  	%rd143, %rd138, 137438953472;
	and.b64  	%rd144, %rd92, 1;
	and.b64  	%rd145, %rd144, %rd40;
	shr.u64 	%rd146, %rd11, 14;
	and.b64  	%rd147, %rd144, %rd146;
	shl.b64 	%rd148, %rd147, 38;
	or.b64  	%rd149, %rd148, %rd145;
	shl.b64 	%rd150, %rd11, 38;
	and.b64  	%rd151, %rd150, -549755813888;
	shl.b64 	%rd152, %rd11, 40;
	or.b64  	%rd153, %rd115, %rd152;
	or.b64  	%rd154, %rd153, %rd60;
	or.b64  	%rd155, %rd154, %rd56;
	or.b64  	%rd156, %rd155, %rd62;
	or.b64  	%rd157, %rd156, %rd90;
	or.b64  	%rd158, %rd157, %rd93;
	or.b64  	%rd159, %rd158, %rd110;
	or.b64  	%rd160, %rd159, %rd114;
	or.b64  	%rd161, %rd160, %rd122;
	or.b64  	%rd162, %rd161, %rd124;
	or.b64  	%rd163, %rd162, %rd126;
	or.b64  	%rd164, %rd163, %rd134;
	or.b64  	%rd165, %rd164, %rd135;
	or.b64  	%rd166, %rd165, %rd136;
	or.b64  	%rd167, %rd166, %rd137;
	or.b64  	%rd168, %rd167, %rd139;
	or.b64  	%rd169, %rd168, %rd140;
	or.b64  	%rd170, %rd169, %rd142;
	or.b64  	%rd171, %rd170, %rd143;
	or.b64  	%rd172, %rd171, %rd151;
	or.b64  	%rd173, %rd172, %rd121;
	or.b64  	%rd174, %rd173, %rd88;
	or.b64  	%rd175, %rd174, %rd65;
	or.b64  	%rd176, %rd175, %rd105;
	or.b64  	%rd177, %rd176, %rd109;
	or.b64  	%rd178, %rd177, %rd113;
	or.b64  	%rd179, %rd178, %rd118;
	or.b64  	%rd180, %rd179, %rd50;
	or.b64  	%rd181, %rd180, %rd55;
	or.b64  	%rd182, %rd181, %rd67;
	or.b64  	%rd183, %rd182, %rd76;
	or.b64  	%rd184, %rd183, %rd84;
	or.b64  	%rd185, %rd184, %rd133;
	or.b64  	%rd186, %rd185, %rd149;
	or.b64  	%rd187, %rd186, %rd99;
	or.b64  	%rd188, %rd187, %rd39;
	or.b64  	%rd189, %rd188, %rd35;
	or.b64  	%rd190, %rd189, %rd59;
	or.b64  	%rd191, %rd190, %rd58;
	st.local.u64 	[%rd6], %rd191;
	mov.u64 	%rd192, $str;
	cvta.global.u64 	%rd193, %rd192;
	{ // callseq 0, 0
	.param .b64 param0;
	st.param.b64 	[param0], %rd193;
	.param .b64 param1;
	st.param.b64 	[param1], %rd5;
	.param .b32 retval0;
	call.uni (retval0), 
	vprintf, 
	(
	param0, 
	param1
	);
	ld.param.b32 	%r9, [retval0];
	} // callseq 0
	add.s64 	%rd194, %rd8, %rd9;
	st.global.u64 	[%rd194], %rd191;
$L__BB0_2:
	ret;

}
	// .globl	_Z11passo_tlf_2PyS_y
.visible .entry _Z11passo_tlf_2PyS_y(
	.param .u64 .ptr .align 1 _Z11passo_tlf_2PyS_y_param_0,
	.param .u64 .ptr .align 1 _Z11passo_tlf_2PyS_y_param_1,
	.param .u64 _Z11passo_tlf_2PyS_y_param_2
)
{
	.reg .pred 	%p<20>;
	.reg .b32 	%r<9>;
	.reg .b64 	%rd<232>;

	ld.param.u64 	%rd3, [_Z11passo_tlf_2PyS_y_param_2];
	mov.u32 	%r1, %tid.x;
	mov.u32 	%r2, %ctaid.x;
	mov.u32 	%r3, %ntid.x;
	mad.lo.s32 	%r4, %r2, %r3, %r1;
	cvt.u64.u32 	%rd4, %r4;
	setp.le.u64 	%p1, %rd3, %rd4;
	@%p1 bra 	$L__BB1_2;
	ld.param.u64 	%rd231, [_Z11passo_tlf_2PyS_y_param_1];
	ld.param.u64 	%rd230, [_Z11passo_tlf_2PyS_y_param_0];
	cvta.to.global.u64 	%rd5, %rd230;
	cvta.to.global.u64 	%rd6, %rd231;
	mov.u32 	%r5, %ctaid.x;
	mov.u32 	%r6, %ntid.x;
	mov.u32 	%r7, %tid.x;
	mad.lo.s32 	%r8, %r5, %r6, %r7;
	mul.wide.u32 	%rd7, %r8, 8;
	add.s64 	%rd8, %rd5, %rd7;
	ld.global.u64 	%rd9, [%rd8];
	shr.u64 	%rd10, %rd9, 25;
	and.b64  	%rd11, %rd10, 1;
	shr.u64 	%rd12, %rd9, 28;
	and.b64  	%rd13, %rd12, 2;
	shr.u64 	%rd14, %rd9, 13;
	and.b64  	%rd15, %rd14, 1;
	shr.u64 	%rd16, %rd9, 3;
	and.b64  	%rd17, %rd16, 1;
	shr.u64 	%rd18, %rd9, 24;
	and.b64  	%rd19, %rd18, 1;
	add.s64 	%rd20, %rd15, %rd19;
	shl.b64 	%rd21, %rd9, 46;
	shr.s64 	%rd22, %rd21, 62;
	and.b64  	%rd23, %rd22, -2;
	add.s64 	%rd24, %rd17, %rd20;
	shl.b64 	%rd25, %rd24, 1;
	add.s64 	%rd26, %rd25, %rd23;
	setp.gt.u64 	%p2, %rd26, 5;
	selp.b64 	%rd27, 4, 0, %p2;
	shr.u64 	%rd28, %rd9, 35;
	and.b64  	%rd29, %rd28, 8;
	shr.u64 	%rd30, %rd9, 37;
	and.b64  	%rd31, %rd30, 2;
	shl.b64 	%rd32, %rd9, 62;
	shr.s64 	%rd33, %rd32, 62;
	and.b64  	%rd34, %rd33, -2;
	neg.s64 	%rd35, %rd34;
	setp.eq.s64 	%p3, %rd31, %rd35;
	selp.b64 	%rd36, 0, 16, %p3;
	shr.u64 	%rd37, %rd9, 20;
	and.b64  	%rd38, %rd37, 1;
	shr.u64 	%rd39, %rd9, 19;
	and.b64  	%rd40, %rd39, 2;
	shl.b64 	%rd41, %rd9, 25;
	shr.s64 	%rd42, %rd41, 63;
	and.b64  	%rd43, %rd42, 6;
	add.s64 	%rd44, %rd40, %rd43;
	shl.b64 	%rd45, %rd9, 57;
	shr.s64 	%rd46, %rd45, 63;
	and.b64  	%rd47, %rd46, -6;
	add.s64 	%rd48, %rd44, %rd47;
	shr.u64 	%rd49, %rd9, 12;
	and.b64  	%rd50, %rd49, 1;
	shr.u64 	%rd51, %rd9, 11;
	and.b64  	%rd52, %rd51, 2;
	add.s64 	%rd53, %rd48, %rd52;
	setp.gt.u64 	%p4, %rd53, 7;
	selp.b64 	%rd54, 32, 0, %p4;
	shl.b64 	%rd55, %rd9, 59;
	shr.s64 	%rd56, %rd55, 62;
	and.b64  	%rd57, %rd56, -2;
	and.b64  	%rd58, %rd18, 2;
	add.s64 	%rd59, %rd58, %rd57;
	shr.s64 	%rd60, %rd41, 62;
	and.b64  	%rd61, %rd60, -2;
	neg.s64 	%rd62, %rd61;
	setp.eq.s64 	%p5, %rd59, %rd62;
	selp.b64 	%rd63, 0, 64, %p5;
	shr.u64 	%rd64, %rd9, 4;
	and.b64  	%rd65, %rd64, 128;
	shr.u64 	%rd66, %rd9, 2;
	and.b64  	%rd67, %rd66, 1;
	shr.s64 	%rd68, %rd21, 63;
	and.b64  	%rd69, %rd68, -6;
	add.s64 	%rd70, %rd67, %rd50;
	shl.b64 	%rd71, %rd70, 1;
	add.s64 	%rd72, %rd71, %rd69;
	shl.b64 	%rd73, %rd9, 53;
	shr.s64 	%rd74, %rd73, 63;
	and.b64  	%rd75, %rd74, -10;
	setp.eq.s64 	%p6, %rd72, %rd75;
	selp.b64 	%rd76, 0, 256, %p6;
	shl.b64 	%rd77, %rd9, 1;
	and.b64  	%rd78, %rd77, 512;
	shr.u64 	%rd79, %rd9, 7;
	and.b64  	%rd80, %rd79, 2;
	neg.s64 	%rd81, %rd23;
	setp.eq.s64 	%p7, %rd80, %rd81;
	selp.b64 	%rd82, 0, 1024, %p7;
	and.b64  	%rd83, %rd68, 6;
	setp.eq.s64 	%p8, %rd71, %rd83;
	selp.b64 	%rd84, 0, 2048, %p8;
	shr.u64 	%rd85, %rd9, 10;
	and.b64  	%rd86, %rd85, 1;
	shl.b64 	%rd87, %rd9, 26;
	shr.s64 	%rd88, %rd87, 63;
	and.b64  	%rd89, %rd88, 6;
	shr.u64 	%rd90, %rd9, 15;
	and.b64  	%rd91, %rd90, 1;
	add.s64 	%rd92, %rd86, %rd91;
	shl.b64 	%rd93, %rd92, 1;
	setp.eq.s64 	%p9, %rd93, %rd89;
	selp.b64 	%rd94, 0, 4096, %p9;
	shr.u64 	%rd95, %rd9, 8;
	and.b64  	%rd96, %rd9, 2;
	shr.s64 	%rd97, %rd32, 63;
	and.b64  	%rd98, %rd97, -6;
	add.s64 	%rd99, %rd80, %rd98;
	add.s64 	%rd100, %rd99, %rd69;
	shl.b64 	%rd101, %rd9, 56;
	shr.s64 	%rd102, %rd101, 62;
	and.b64  	%rd103, %rd102, -2;
	setp.eq.s64 	%p10, %rd100, %rd103;
	selp.b64 	%rd104, 0, 8192, %p10;
	shr.u64 	%rd105, %rd9, 9;
	and.b64  	%rd106, %rd105, 1;
	and.b64  	%rd107, %rd95, 1;
	add.s64 	%rd108, %rd106, %rd107;
	setp.gt.u64 	%p11, %rd108, 1;
	selp.b64 	%rd109, 16384, 0, %p11;
	and.b64  	%rd110, %rd39, 32768;
	shr.u64 	%rd111, %rd9, 23;
	and.b64  	%rd112, %rd111, 65536;
	shl.b64 	%rd113, %rd9, 38;
	shr.s64 	%rd114, %rd113, 63;
	and.b64  	%rd115, %rd114, 6;
	shl.b64 	%rd116, %rd9, 39;
	shr.s64 	%rd117, %rd116, 63;
	and.b64  	%rd118, %rd117, -6;
	add.s64 	%rd119, %rd115, %rd118;
	shl.b64 	%rd120, %rd9, 55;
	shr.s64 	%rd121, %rd120, 62;
	and.b64  	%rd122, %rd121, -2;
	add.s64 	%rd123, %rd119, %rd122;
	shr.s64 	%rd124, %rd73, 62;
	and.b64  	%rd125, %rd124, -2;
	add.s64 	%rd126, %rd123, %rd125;
	setp.gt.u64 	%p12, %rd126, 3;
	selp.b64 	%rd127, 131072, 0, %p12;
	and.b64  	%rd128, %rd9, 1;
	setp.eq.b64 	%p13, %rd128, 1;
	selp.b64 	%rd129, -6, 0, %p13;
	add.s64 	%rd130, %rd129, %rd96;
	shl.b64 	%rd131, %rd9, 37;
	shr.s64 	%rd132, %rd131, 62;
	and.b64  	%rd133, %rd132, -2;
	setp.eq.s64 	%p14, %rd130, %rd133;
	selp.b64 	%rd134, 0, 262144, %p14;
	shl.b64 	%rd135, %rd9, 45;
	shr.s64 	%rd136, %rd135, 62;
	and.b64  	%rd137, %rd136, -2;
	neg.s64 	%rd138, %rd137;
	setp.eq.s64 	%p15, %rd58, %rd138;
	selp.b64 	%rd139, 0, 524288, %p15;
	shr.u64 	%rd140, %rd9, 1;
	and.b64  	%rd141, %rd140, 1048576;
	shr.u64 	%rd142, %rd9, 21;
	and.b64  	%rd143, %rd142, 2;
	setp.eq.s64 	%p16, %rd143, %rd35;
	selp.b64 	%rd144, 0, 2097152, %p16;
	and.b64  	%rd145, %rd14, 4194304;
	shr.u64 	%rd146, %rd9, 38;
	or.b64  	%rd147, %rd146, %rd140;
	shl.b64 	%rd148, %rd147, 23;
	and.b64  	%rd149, %rd148, 8388608;
	and.b64  	%rd150, %rd64, 2;
	shr.s64 	%rd151, %rd45, 62;
	and.b64  	%rd152, %rd151, -2;
	neg.s64 	%rd153, %rd152;
	setp.eq.s64 	%p17, %rd150, %rd153;
	selp.b64 	%rd154, 0, 16777216, %p17;
	and.b64  	%rd155, %rd85, 67108864;
	shl.b64 	%rd156, %rd9, 11;
	and.b64  	%rd157, %rd156, 134217728;
	shl.b64 	%rd158, %rd9, 12;
	and.b64  	%rd159, %rd158, 268435456;
	shr.u64 	%rd160, %rd9, 27;
	shr.u64 	%rd161, %rd9, 26;
	and.b64  	%rd162, %rd161, 2;
	and.b64  	%rd163, %rd160, 2;
	add.s64 	%rd164, %rd162, %rd163;
	shl.b64 	%rd165, %rd9, 33;
	shr.s64 	%rd166, %rd165, 62;
	and.b64  	%rd167, %rd166, -2;
	add.s64 	%rd168, %rd164, %rd167;
	setp.gt.u64 	%p18, %rd168, 3;
	selp.b64 	%rd169, 536870912, 0, %p18;
	and.b64  	%rd170, %rd95, 1073741824;
	and.b64  	%rd171, %rd16, 2147483648;
	and.b64  	%rd172, %rd95, 4294967296;
	and.b64  	%rd173, %rd79, 8589934592;
	shl.b64 	%rd174, %rd9, 2;
	and.b64  	%rd175, %rd174, 17179869184;
	and.b64  	%rd176, %rd77, 34359738368;
	shl.b64 	%rd177, %rd9, 5;
	and.b64  	%rd178, %rd177, 68719476736;
	and.b64  	%rd179, %rd174, 137438953472;
	shl.b64 	%rd180, %rd9, 40;
	shr.s64 	%rd181, %rd180, 63;
	and.b64  	%rd182, %rd181, 6;
	shr.u64 	%rd183, %rd9, 14;
	and.b64  	%rd184, %rd183, 1;
	add.s64 	%rd185, %rd38, %rd184;
	shl.b64 	%rd186, %rd185, 1;
	setp.eq.s64 	%p19, %rd186, %rd182;
	selp.b64 	%rd187, 0, 274877906944, %p19;
	and.b64  	%rd188, %rd113, -549755813888;
	or.b64  	%rd189, %rd180, %rd13;
	or.b64  	%rd190, %rd189, %rd29;
	or.b64  	%rd191, %rd190, %rd65;
	or.b64  	%rd192, %rd191, %rd78;
	or.b64  	%rd193, %rd192, %rd110;
	or.b64  	%rd194, %rd193, %rd112;
	or.b64  	%rd195, %rd194, %rd141;
	or.b64  	%rd196, %rd195, %rd145;
	or.b64  	%rd197, %rd196, %rd155;
	or.b64  	%rd198, %rd197, %rd157;
	or.b64  	%rd199, %rd198, %rd159;
	or.b64  	%rd200, %rd199, %rd170;
	or.b64  	%rd201, %rd200, %rd171;
	or.b64  	%rd202, %rd201, %rd172;
	or.b64  	%rd203, %rd202, %rd173;
	or.b64  	%rd204, %rd203, %rd175;
	or.b64  	%rd205, %rd204, %rd176;
	or.b64  	%rd206, %rd205, %rd178;
	or.b64  	%rd207, %rd206, %rd179;
	or.b64  	%rd208, %rd207, %rd188;
	or.b64  	%rd209, %rd208, %rd149;
	or.b64  	%rd210, %rd209, %rd36;
	or.b64  	%rd211, %rd210, %rd82;
	or.b64  	%rd212, %rd211, %rd109;
	or.b64  	%rd213, %rd212, %rd134;
	or.b64  	%rd214, %rd213, %rd139;
	or.b64  	%rd215, %rd214, %rd144;
	or.b64  	%rd216, %rd215, %rd154;
	or.b64  	%rd217, %rd216, %rd63;
	or.b64  	%rd218, %rd217, %rd84;
	or.b64  	%rd219, %rd218, %rd94;
	or.b64  	%rd220, %rd219, %rd187;
	or.b64  	%rd221, %rd220, %rd76;
	or.b64  	%rd222, %rd221, %rd104;
	or.b64  	%rd223, %rd222, %rd169;
	or.b64  	%rd224, %rd223, %rd27;
	or.b64  	%rd225, %rd224, %rd54;
	or.b64  	%rd226, %rd225, %rd127;
	or.b64  	%rd227, %rd226, %rd11;
	or.b64  	%rd228, %rd227, 33554432;
	add.s64 	%rd229, %rd6, %rd7;
	st.global.u64 	[%rd229], %rd228;
$L__BB1_2:
	ret;

}


// ===== COMPILED SASS (sm_100) =====

	.target	sm_100

	.elftype	@"ET_EXEC"


//--------------------- .note.nv.tkinfo           --------------------------
	.section	.note.nv.tkinfo,"",@"SHT_NOTE"
	.sectionflags	@"SHF_NOTE_NV_TKINFO"
	.tkinfo
        /*0018*/ 	.word	0x00000002
        /*0030*/ 	.string	""
        /*0030*/ 	.string	"ptxas"
        /*0030*/ 	.string	"Cuda compilation tools, release 13.0, V13.0.88"
        /*0030*/ 	.string	"Build cuda_13.0.r13.0/compiler.36424714_0"
        /*0030*/ 	.string	"-arch sm_100 -m 64 "



//--------------------- .note.nv.cuinfo           --------------------------
	.section	.note.nv.cuinfo,"",@"SHT_NOTE"
	.sectionflags	@"SHF_NOTE_NV_CUINFO"
        /*0018*/ 	.short	0x0002
        /*001a*/ 	.short	0x0064
        /*001c*/ 	.short	0x0082
	.zero		2


//--------------------- .nv.info                  --------------------------
	.section	.nv.info,"",@"SHT_CUDA_INFO"
	.align	4


	//----- nvinfo : EIATTR_REGCOUNT
	.align		4
        /*0000*/ 	.byte	0x04, 0x2f
        /*0002*/ 	.short	(.L_2 - .L_1)
	.align		4
.L_1:
        /*0004*/ 	.word	index@(_Z12passo_bool_2PyS_y)
        /*0008*/ 	.word	0x0000001d


	//----- nvinfo : EIATTR_FRAME_SIZE
	.align		4
.L_2:
        /*000c*/ 	.byte	0x04, 0x11
        /*000e*/ 	.short	(.L_4 - .L_3)
	.align		4
.L_3:
        /*0010*/ 	.word	index@(_Z12passo_bool_2PyS_y)
        /*0014*/ 	.word	0x00000008


	//----- nvinfo : EIATTR_REGCOUNT
	.align		4
.L_4:
        /*0018*/ 	.byte	0x04, 0x2f
        /*001a*/ 	.short	(.L_6 - .L_5)
	.align		4
.L_5:
        /*001c*/ 	.word	index@(_Z11passo_tlf_2PyS_y)
        /*0020*/ 	.word	0x00000020


	//----- nvinfo : EIATTR_FRAME_SIZE
	.align		4
.L_6:
        /*0024*/ 	.byte	0x04, 0x11
        /*0026*/ 	.short	(.L_8 - .L_7)
	.align		4
.L_7:
        /*0028*/ 	.word	index@(_Z11passo_tlf_2PyS_y)
        /*002c*/ 	.word	0x00000000


	//----- nvinfo : EIATTR_MIN_STACK_SIZE
	.align		4
.L_8:
        /*0030*/ 	.byte	0x04, 0x12
        /*0032*/ 	.short	(.L_10 - .L_9)
	.align		4
.L_9:
        /*0034*/ 	.word	index@(_Z11passo_tlf_2PyS_y)
        /*0038*/ 	.word	0x00000000


	//----- nvinfo : EIATTR_MIN_STACK_SIZE
	.align		4
.L_10:
        /*003c*/ 	.byte	0x04, 0x12
        /*003e*/ 	.short	(.L_12 - .L_11)
	.align		4
.L_11:
        /*0040*/ 	.word	index@(_Z12passo_bool_2PyS_y)
        /*0044*/ 	.word	0x00000008
.L_12:


//--------------------- .nv.compat                --------------------------
	.section	.nv.compat,"",@"SHT_CUDA_COMPAT_INFO"
	.align	4
        /*0000*/ 	.byte	0x02, 0x09, 0x00, 0x00, 0x02, 0x02, 0x01, 0x00, 0x02, 0x05, 0x05, 0x00, 0x03, 0x07, 0x01, 0x01
        /*0010*/ 	.byte	0x02, 0x03, 0x00, 0x00, 0x02, 0x06, 0x01, 0x00, 0x04, 0x0b, 0x08, 0x00, 0x09, 0x00, 0x00, 0x00
        /*0020*/ 	.byte	0x00, 0x00, 0x00, 0x00


//--------------------- .nv.info._Z11passo_tlf_2PyS_y --------------------------
	.section	.nv.info._Z11passo_tlf_2PyS_y,"",@"SHT_CUDA_INFO"
	.sectionflags	@""
	.align	4


	//----- nvinfo : EIATTR_CUDA_API_VERSION
	.align		4
        /*0000*/ 	.byte	0x04, 0x37
        /*0002*/ 	.short	(.L_14 - .L_13)
.L_13:
        /*0004*/ 	.word	0x00000082


	//----- nvinfo : EIATTR_KPARAM_INFO
	.align		4
.L_14:
        /*0008*/ 	.byte	0x04, 0x17
        /*000a*/ 	.short	(.L_16 - .L_15)
.L_15:
        /*000c*/ 	.word	0x00000000
        /*0010*/ 	.short	0x0002
        /*0012*/ 	.short	0x0010
        /*0014*/ 	.byte	0x00, 0xf0, 0x21, 0x00


	//----- nvinfo : EIATTR_KPARAM_INFO
	.align		4
.L_16:
        /*0018*/ 	.byte	0x04, 0x17
        /*001a*/ 	.short	(.L_18 - .L_17)
.L_17:
        /*001c*/ 	.word	0x00000000
        /*0020*/ 	.short	0x0001
        /*0022*/ 	.short	0x0008
        /*0024*/ 	.byte	0x00, 0xf5, 0x21, 0x00


	//----- nvinfo : EIATTR_KPARAM_INFO
	.align		4
.L_18:
        /*0028*/ 	.byte	0x04, 0x17
        /*002a*/ 	.short	(.L_20 - .L_19)
.L_19:
        /*002c*/ 	.word	0x00000000
        /*0030*/ 	.short	0x0000
        /*0032*/ 	.short	0x0000
        /*0034*/ 	.byte	0x00, 0xf5, 0x21, 0x00


	//----- nvinfo : EIATTR_SPARSE_MMA_MASK
	.align		4
.L_20:
        /*0038*/ 	.byte	0x03, 0x50
        /*003a*/ 	.short	0x0000


	//----- nvinfo : EIATTR_MAXREG_COUNT
	.align		4
        /*003c*/ 	.byte	0x03, 0x1b
        /*003e*/ 	.short	0x00ff


	//----- nvinfo : EIATTR_MERCURY_ISA_VERSION
	.align		4
        /*0040*/ 	.byte	0x03, 0x5f
        /*0042*/ 	.short	0x0101


	//----- nvinfo : EIATTR_VRC_CTA_INIT_COUNT
	.align		4
        /*0044*/ 	.byte	0x02, 0x4a
	.zero		1
	.zero		1


	//----- nvinfo : EIATTR_EXIT_INSTR_OFFSETS
	.align		4
        /*0048*/ 	.byte	0x04, 0x1c
        /*004a*/ 	.short	(.L_22 - .L_21)


	//   ....[0]....
.L_21:
        /*004c*/ 	.word	0x00000080


	//   ....[1]....
        /*0050*/ 	.word	0x00001140


	//----- nvinfo : EIATTR_CBANK_PARAM_SIZE
	.align		4
.L_22:
        /*0054*/ 	.byte	0x03, 0x19
        /*0056*/ 	.short	0x0018


	//----- nvinfo : EIATTR_PARAM_CBANK
	.align		4
        /*0058*/ 	.byte	0x04, 0x0a
        /*005a*/ 	.short	(.L_24 - .L_23)
	.align		4
.L_23:
        /*005c*/ 	.word	index@(.nv.constant0._Z11passo_tlf_2PyS_y)
        /*0060*/ 	.short	0x0380
        /*0062*/ 	.short	0x0018


	//----- nvinfo : EIATTR_SW_WAR
	.align		4
.L_24:
        /*0064*/ 	.byte	0x04, 0x36
        /*0066*/ 	.short	(.L_26 - .L_25)
.L_25:
        /*0068*/ 	.word	0x00000008
.L_26:


//--------------------- .nv.info._Z12passo_bool_2PyS_y --------------------------
	.section	.nv.info._Z12passo_bool_2PyS_y,"",@"SHT_CUDA_INFO"
	.sectionflags	@""
	.align	4


	//----- nvinfo : EIATTR_CUDA_API_VERSION
	.align		4
        /*0000*/ 	.byte	0x04, 0x37
        /*0002*/ 	.short	(.L_28 - .L_27)
.L_27:
        /*0004*/ 	.word	0x00000082


	//----- nvinfo : EIATTR_KPARAM_INFO
	.align		4
.L_28:
        /*0008*/ 	.byte	0x04, 0x17
        /*000a*/ 	.short	(.L_30 - .L_29)
.L_29:
        /*000c*/ 	.word	0x00000000
        /*0010*/ 	.short	0x0002
        /*0012*/ 	.short	0x0010
        /*0014*/ 	.byte	0x00, 0xf0, 0x21, 0x00


	//----- nvinfo : EIATTR_KPARAM_INFO
	.align		4
.L_30:
        /*0018*/ 	.byte	0x04, 0x17
        /*001a*/ 	.short	(.L_32 - .L_31)
.L_31:
        /*001c*/ 	.word	0x00000000
        /*0020*/ 	.short	0x0001
        /*0022*/ 	.short	0x0008
        /*0024*/ 	.byte	0x00, 0xf5, 0x21, 0x00


	//----- nvinfo : EIATTR_KPARAM_INFO
	.align		4
.L_32:
        /*0028*/ 	.byte	0x04, 0x17
        /*002a*/ 	.short	(.L_34 - .L_33)
.L_33:
        /*002c*/ 	.word	0x00000000
        /*0030*/ 	.short	0x0000
        /*0032*/ 	.short	0x0000
        /*0034*/ 	.byte	0x00, 0xf5, 0x21, 0x00


	//----- nvinfo : EIATTR_SPARSE_MMA_MASK
	.align		4
.L_34:
        /*0038*/ 	.byte	0x03, 0x50
        /*003a*/ 	.short	0x0000


	//----- nvinfo : EIATTR_MAXREG_COUNT
	.align		4
        /*003c*/ 	.byte	0x03, 0x1b
        /*003e*/ 	.short	0x00ff


	//----- nvinfo : EIATTR_EXTERNS
	.align		4
        /*0040*/ 	.byte	0x04, 0x0f
        /*0042*/ 	.short	(.L_36 - .L_35)


	//   ....[0]....
	.align		4
.L_35:
        /*0044*/ 	.word	index@(vprintf)


	//----- nvinfo : EIATTR_MERCURY_ISA_VERSION
	.align		4
.L_36:
        /*0048*/ 	.byte	0x03, 0x5f
        /*004a*/ 	.short	0x0101


	//----- nvinfo : EIATTR_VRC_CTA_INIT_COUNT
	.align		4
        /*004c*/ 	.byte	0x02, 0x4a
	.zero		1
	.zero		1


	//----- nvinfo : EIATTR_SYSCALL_OFFSETS
	.align		4
        /*0050*/ 	.byte	0x04, 0x46
        /*0052*/ 	.short	(.L_38 - .L_37)


	//   ....[0]....
.L_37:
        /*0054*/ 	.word	0x00000ab0


	//----- nvinfo : EIATTR_EXIT_INSTR_OFFSETS
	.align		4
.L_38:
        /*0058*/ 	.byte	0x04, 0x1c
        /*005a*/ 	.short	(.L_40 - .L_39)


	//   ....[0]....
.L_39:
        /*005c*/ 	.word	0x000000d0


	//   ....[1]....
        /*0060*/ 	.word	0x00000af0


	//----- nvinfo : EIATTR_CRS_STACK_SIZE
	.align		4
.L_40:
        /*0064*/ 	.byte	0x04, 0x1e
        /*0066*/ 	.short	(.L_42 - .L_41)
.L_41:
        /*0068*/ 	.word	0x00000000


	//----- nvinfo : EIATTR_CBANK_PARAM_SIZE
	.align		4
.L_42:
        /*006c*/ 	.byte	0x03, 0x19
        /*006e*/ 	.short	0x0018


	//----- nvinfo : EIATTR_PARAM_CBANK
	.align		4
        /*0070*/ 	.byte	0x04, 0x0a
        /*0072*/ 	.short	(.L_44 - .L_43)
	.align		4
.L_43:
        /*0074*/ 	.word	index@(.nv.constant0._Z12passo_bool_2PyS_y)
        /*0078*/ 	.short	0x0380
        /*007a*/ 	.short	0x0018


	//----- nvinfo : EIATTR_SW_WAR
	.align		4
.L_44:
        /*007c*/ 	.byte	0x04, 0x36
        /*007e*/ 	.short	(.L_46 - .L_45)
.L_45:
        /*0080*/ 	.word	0x00000008
.L_46:


//--------------------- .nv.callgraph             --------------------------
	.section	.nv.callgraph,"",@"SHT_CUDA_CALLGRAPH"
	.align	4
	.sectionentsize	8
	.align		4
        /*0000*/ 	.word	0x00000000
	.align		4
        /*0004*/ 	.word	0xffffffff
	.align		4
        /*0008*/ 	.word	index@(_Z12passo_bool_2PyS_y)
	.align		4
        /*000c*/ 	.word	index@(vprintf)
	.align		4
        /*0010*/ 	.word	0x00000000
	.align		4
        /*0014*/ 	.word	0xfffffffe
	.align		4
        /*0018*/ 	.word	0x00000000
	.align		4
        /*001c*/ 	.word	0xfffffffd
	.align		4
        /*0020*/ 	.word	0x00000000
	.align		4
        /*0024*/ 	.word	0xfffffffc


//--------------------- .nv.constant4             --------------------------
	.section	.nv.constant4,"a",@progbits
	.align	8
	.align		8
.nv.constant4:
        /*0000*/ 	.dword	$str
	.align		8
        /*0008*/ 	.dword	vprintf


//--------------------- .text._Z11passo_tlf_2PyS_y --------------------------
	.section	.text._Z11passo_tlf_2PyS_y,"ax",@progbits
	.align	128
        .global         _Z11passo_tlf_2PyS_y
        .type           _Z11passo_tlf_2PyS_y,@function
        .size           _Z11passo_tlf_2PyS_y,(.L_x_3 - _Z11passo_tlf_2PyS_y)
        .other          _Z11passo_tlf_2PyS_y,@"STO_CUDA_ENTRY STV_DEFAULT"
_Z11passo_tlf_2PyS_y:
.text._Z11passo_tlf_2PyS_y:
[----:B------:R-:W-:Y:S01]  /*0000*/  LDC R1, c[0x0][0x37c] ;  /* 0x0000df00ff017b82 */ /* 0x000fe20000000800 */
[----:B------:R-:W0:Y:S07]  /*0010*/  S2R R4, SR_TID.X ;  /* 0x0000000000047919 */ /* 0x000e2e0000002100 */
[----:B------:R-:W0:Y:S01]  /*0020*/  S2UR UR6, SR_CTAID.X ;  /* 0x00000000000679c3 */ /* 0x000e220000002500 */
[----:B------:R-:W1:Y:S07]  /*0030*/  LDCU.64 UR4, c[0x0][0x390] ;  /* 0x00007200ff0477ac */ /* 0x000e6e0008000a00 */
[----:B------:R-:W0:Y:S02]  /*0040*/  LDC R3, c[0x0][0x360] ;  /* 0x0000d800ff037b82 */ /* 0x000e240000000800 */
[----:B0-----:R-:W-:-:S05]  /*0050*/  IMAD R0, R3, UR6, R4 ;  /* 0x0000000603007c24 */ /* 0x001fca000f8e0204 */
[----:B-1----:R-:W-:-:S04]  /*0060*/  ISETP.GE.U32.AND P0, PT, R0, UR4, PT ;  /* 0x0000000400007c0c */ /* 0x002fc8000bf06070 */
[----:B------:R-:W-:-:S13]  /*0070*/  ISETP.GE.U32.AND.EX P0, PT, RZ, UR5, PT, P0 ;  /* 0x00000005ff007c0c */ /* 0x000fda000bf06100 */
[----:B------:R-:W-:Y:S05]  /*0080*/  @P0 EXIT ;  /* 0x000000000000094d */ /* 0x000fea0003800000 */
[----:B------:R-:W0:Y:S01]  /*0090*/  LDC R5, c[0x0][0x360] ;  /* 0x0000d800ff057b82 */ /* 0x000e220000000800 */
[----:B------:R-:W1:Y:S07]  /*00a0*/  LDCU.64 UR4, c[0x0][0x358] ;  /* 0x00006b00ff0477ac */ /* 0x000e6e0008000a00 */
[----:B------:R-:W2:Y:S01]  /*00b0*/  LDC.64 R2, c[0x0][0x380] ;  /* 0x0000e000ff027b82 */ /* 0x000ea20000000a00 */
[----:B0-----:R-:W-:-:S04]  /*00c0*/  IMAD R0, R5, UR6, R4 ;  /* 0x0000000605007c24 */ /* 0x001fc8000f8e0204 */
[----:B--2---:R-:W-:-:S06]  /*00d0*/  IMAD.WIDE.U32 R2, R0, 0x8, R2 ;  /* 0x0000000800027825 */ /* 0x004fcc00078e0002 */
[----:B-1----:R-:W2:Y:S02]  /*00e0*/  LDG.E.64 R2, desc[UR4][R2.64] ;  /* 0x0000000402027981 */ /* 0x002ea4000c1e1b00 */
[C-C-:B--2---:R-:W-:Y:S01]  /*00f0*/  SHF.R.U64 R6, R2.reuse, 0x1c, R3.reuse ;  /* 0x0000001c02067819 */ /* 0x144fe20000001203 */
[C---:B------:R-:W-:Y:S01]  /*0100*/  IMAD.SHL.U32 R18, R2.reuse, 0x2000000, RZ ;  /* 0x0200000002127824 */ /* 0x040fe200078e00ff */
[C-C-:B------:R-:W-:Y:S01]  /*0110*/  SHF.R.U64 R8, R2.reuse, 0xd, R3.reuse ;  /* 0x0000000d02087819 */ /* 0x140fe20000001203 */
[C---:B------:R-:W-:Y:S01]  /*0120*/  IMAD.SHL.U32 R16, R2.reuse, 0x40000000, RZ ;  /* 0x4000000002107824 */ /* 0x040fe200078e00ff */
[C-C-:B------:R-:W-:Y:S01]  /*0130*/  SHF.R.U64 R10, R2.reuse, 0x3, R3.reuse ;  /* 0x00000003020a7819 */ /* 0x140fe20000001203 */
[C---:B------:R-:W-:Y:S01]  /*0140*/  IMAD.SHL.U32 R26, R2.reuse, 0x2, RZ ;  /* 0x00000002021a7824 */ /* 0x040fe200078e00ff */
[--C-:B------:R-:W-:Y:S02]  /*0150*/  SHF.R.U64 R23, R2, 0x18, R3.reuse ;  /* 0x0000001802177819 */ /* 0x100fe40000001203 */
[----:B------:R-:W-:-:S02]  /*0160*/  SHF.R.U32.HI R9, RZ, 0x3, R3 ;  /* 0x00000003ff097819 */ /* 0x000fc40000011603 */
[----:B------:R-:W-:Y:S02]  /*0170*/  LOP3.LUT R6, R6, 0x2, RZ, 0xc0, !PT ;  /* 0x0000000206067812 */ /* 0x000fe400078ec0ff */
[----:B------:R-:W-:Y:S02]  /*0180*/  LOP3.LUT R4, R8, 0x1, RZ, 0xc0, !PT ;  /* 0x0000000108047812 */ /* 0x000fe400078ec0ff */
[----:B------:R-:W-:Y:S02]  /*0190*/  LOP3.LUT R5, R10, 0x1, RZ, 0xc0, !PT ;  /* 0x000000010a057812 */ /* 0x000fe400078ec0ff */
[----:B------:R-:W-:Y:S02]  /*01a0*/  LOP3.LUT R12, R23, 0x1, RZ, 0xc0, !PT ;  /* 0x00000001170c7812 */ /* 0x000fe400078ec0ff */
[----:B------:R-:W-:Y:S01]  /*01b0*/  LOP3.LUT R9, R6, 0x8, R9, 0xf8, !PT ;  /* 0x0000000806097812 */ /* 0x000fe200078ef809 */
[C---:B------:R-:W-:Y:S01]  /*01c0*/  IMAD.SHL.U32 R6, R2.reuse, 0x4000, RZ ;  /* 0x0000400002067824 */ /* 0x040fe200078e00ff */
[----:B------:R-:W-:-:S02]  /*01d0*/  SHF.L.U64.HI R21, R2, 0x19, R3 ;  /* 0x0000001902157819 */ /* 0x000fc40000010203 */
[----:B------:R-:W-:Y:S02]  /*01e0*/  IADD3 R12, P2, P4, R5, R4, R12 ;  /* 0x00000004050c7210 */ /* 0x000fe40007c5e00c */
[----:B------:R-:W-:Y:S02]  /*01f0*/  SHF.R.U64 R14, R2, 0x13, R3 ;  /* 0x00000013020e7819 */ /* 0x000fe40000001203 */
[----:B------:R-:W-:Y:S02]  /*0200*/  SHF.R.S32.HI R7, RZ, 0x1f, R21 ;  /* 0x0000001fff077819 */ /* 0x000fe40000011415 */
[----:B------:R-:W-:Y:S02]  /*0210*/  SHF.R.S32.HI R4, RZ, 0x1f, R18 ;  /* 0x0000001fff047819 */ /* 0x000fe40000011412 */
[----:B------:R-:W-:Y:S02]  /*0220*/  SHF.R.S32.HI R11, RZ, 0x1e, R6 ;  /* 0x0000001eff0b7819 */ /* 0x000fe40000011406 */
[----:B------:R-:W-:-:S02]  /*0230*/  LOP3.LUT R13, R14, 0x2, RZ, 0xc0, !PT ;  /* 0x000000020e0d7812 */ /* 0x000fc400078ec0ff */
[----:B------:R-:W-:Y:S02]  /*0240*/  LOP3.LUT R7, R7, 0x6, RZ, 0xc0, !PT ;  /* 0x0000000607077812 */ /* 0x000fe400078ec0ff */
[----:B------:R-:W-:Y:S02]  /*0250*/  LOP3.LUT R4, R4, 0xfffffffa, RZ, 0xc0, !PT ;  /* 0xfffffffa04047812 */ /* 0x000fe400078ec0ff */
[----:B------:R-:W-:Y:S02]  /*0260*/  SHF.R.U64 R20, R2, 0x7, R3 ;  /* 0x0000000702147819 */ /* 0x000fe40000001203 */
[----:B------:R-:W-:Y:S02]  /*0270*/  LOP3.LUT R11, R11, 0xfffffffe, RZ, 0xc0, !PT ;  /* 0xfffffffe0b0b7812 */ /* 0x000fe400078ec0ff */
[----:B------:R-:W-:Y:S02]  /*0280*/  SHF.R.S32.HI R19, RZ, 0x1f, R6 ;  /* 0x0000001fff137819 */ /* 0x000fe40000011406 */
[----:B------:R-:W-:-:S02]  /*0290*/  SHF.R.S32.HI R5, RZ, 0x1f, R16 ;  /* 0x0000001fff057819 */ /* 0x000fc40000011410 */
[----:B------:R-:W-:Y:S02]  /*02a0*/  IADD3 R4, P5, P6, R4, R13, R7 ;  /* 0x0000000d04047210 */ /* 0x000fe40007ebe007 */
[----:B------:R-:W-:Y:S02]  /*02b0*/  LOP3.LUT R20, R20, 0x2, RZ, 0xc0, !PT ;  /* 0x0000000214147812 */ /* 0x000fe400078ec0ff */
[----:B------:R-:W-:Y:S02]  /*02c0*/  IADD3 R7, P3, PT, RZ, -R11, RZ ;  /* 0x8000000bff077210 */ /* 0x000fe40007f7e0ff */
[----:B------:R-:W-:Y:S02]  /*02d0*/  LOP3.LUT R5, R5, 0xfffffffa, RZ, 0xc0, !PT ;  /* 0xfffffffa05057812 */ /* 0x000fe400078ec0ff */
[----:B------:R-:W-:Y:S02]  /*02e0*/  LOP3.LUT R17, R19, 0xfffffffa, RZ, 0xc0, !PT ;  /* 0xfffffffa13117812 */ /* 0x000fe400078ec0ff */
[----:B------:R-:W-:-:S02]  /*02f0*/  IADD3.X R13, PT, PT, RZ, RZ, RZ, P2, P4 ;  /* 0x000000ffff0d7210 */ /* 0x000fc400017e84ff */
[----:B------:R-:W-:Y:S02]  /*0300*/  ISETP.NE.U32.AND P2, PT, R20, R7, PT ;  /* 0x000000071400720c */ /* 0x000fe40003f45070 */
[C---:B------:R-:W-:Y:S02]  /*0310*/  LOP3.LUT R7, R2.reuse, 0x1, RZ, 0xc0, !PT ;  /* 0x0000000102077812 */ /* 0x040fe400078ec0ff */
[C---:B------:R-:W-:Y:S02]  /*0320*/  SHF.R.U64 R25, R2.reuse, 0x9, R3 ;  /* 0x0000000902197819 */ /* 0x040fe40000001203 */
[----:B------:R-:W-:Y:S02]  /*0330*/  IADD3 R5, P0, P1, R17, R20, R5 ;  /* 0x0000001411057210 */ /* 0x000fe4000791e005 */
[C-C-:B------:R-:W-:Y:S02]  /*0340*/  SHF.R.U64 R22, R2.reuse, 0x8, R3.reuse ;  /* 0x0000000802167819 */ /* 0x140fe40000001203 */
[----:B------:R-:W-:-:S02]  /*0350*/  SHF.R.U64 R20, R2, 0x4, R3 ;  /* 0x0000000402147819 */ /* 0x000fc40000001203 */
[----:B------:R-:W-:Y:S02]  /*0360*/  ISETP.NE.U32.AND P4, PT, R7, 0x1, PT ;  /* 0x000000010700780c */ /* 0x000fe40003f85070 */
[----:B------:R-:W-:Y:S02]  /*0370*/  SHF.R.S32.HI R6, RZ, 0x1f, R6 ;  /* 0x0000001fff067819 */ /* 0x000fe40000011406 */
[----:B------:R-:W-:Y:S02]  /*0380*/  SHF.R.S32.HI R15, RZ, 0x1f, R16 ;  /* 0x0000001fff0f7819 */ /* 0x000fe40000011410 */
[----:B------:R-:W-:Y:S02]  /*0390*/  LOP3.LUT R25, R25, 0x1, RZ, 0xc0, !PT ;  /* 0x0000000119197812 */ /* 0x000fe400078ec0ff */
[----:B------:R-:W-:Y:S02]  /*03a0*/  LOP3.LUT R24, R22, 0x1, RZ, 0xc0, !PT ;  /* 0x0000000116187812 */ /* 0x000fe400078ec0ff */
[----:B------:R-:W-:-:S02]  /*03b0*/  LOP3.LUT R9, R9, 0x80, R20, 0xf8, !PT ;  /* 0x0000008009097812 */ /* 0x000fc400078ef814 */
[----:B------:R-:W-:Y:S02]  /*03c0*/  ISETP.NE.U32.AND.EX P4, PT, RZ, RZ, PT, P4 ;  /* 0x000000ffff00720c */ /* 0x000fe40003f85140 */
[----:B------:R-:W-:Y:S02]  /*03d0*/  IADD3.X R7, PT, PT, R6, RZ, R15, P0, P1 ;  /* 0x000000ff06077210 */ /* 0x000fe400007e240f */
[----:B------:R-:W-:Y:S02]  /*03e0*/  IADD3 R24, P1, PT, R24, R25, RZ ;  /* 0x0000001918187210 */ /* 0x000fe40007f3e0ff */
[----:B------:R-:W-:Y:S02]  /*03f0*/  LOP3.LUT R25, R9, 0x200, R26, 0xf8, !PT ;  /* 0x0000020009197812 */ /* 0x000fe400078ef81a */
[----:B------:R-:W-:Y:S01]  /*0400*/  LOP3.LUT R9, R2, 0x2, RZ, 0xc0, !PT ;  /* 0x0000000202097812 */ /* 0x000fe200078ec0ff */
[----:B------:R-:W-:Y:S01]  /*0410*/  IMAD.X R26, RZ, RZ, RZ, P1 ;  /* 0x000000ffff1a7224 */ /* 0x000fe200008e06ff */
[----:B------:R-:W-:-:S02]  /*0420*/  SEL R28, RZ, 0xfffffffa, P4 ;  /* 0xfffffffaff1c7807 */ /* 0x000fc40002000000 */
[----:B------:R-:W-:Y:S02]  /*0430*/  LOP3.LUT R25, R25, 0x8000, R14, 0xf8, !PT ;  /* 0x0000800019197812 */ /* 0x000fe400078ef80e */
[----:B------:R-:W-:Y:S01]  /*0440*/  IADD3 R28, P0, PT, R28, R9, RZ ;  /* 0x000000091c1c7210 */ /* 0x000fe20007f1e0ff */
[C---:B------:R-:W-:Y:S01]  /*0450*/  IMAD.SHL.U32 R9, R2.reuse, 0x20, RZ ;  /* 0x0000002002097824 */ /* 0x040fe200078e00ff */
[----:B------:R-:W-:Y:S02]  /*0460*/  SHF.R.U64 R14, R2, 0x17, R3 ;  /* 0x00000017020e7819 */ /* 0x000fe40000001203 */
[----:B------:R-:W-:Y:S02]  /*0470*/  LOP3.LUT R20, R20, 0x2, RZ, 0xc0, !PT ;  /* 0x0000000214147812 */ /* 0x000fe400078ec0ff */
[----:B------:R-:W-:-:S04]  /*0480*/  SHF.R.S32.HI R27, RZ, 0x1e, R9 ;  /* 0x0000001eff1b7819 */ /* 0x000fc80000011409 */
[----:B------:R-:W-:-:S04]  /*0490*/  LOP3.LUT R27, R27, 0xfffffffe, RZ, 0xc0, !PT ;  /* 0xfffffffe1b1b7812 */ /* 0x000fc800078ec0ff */
[----:B------:R-:W-:Y:S02]  /*04a0*/  ISETP.NE.U32.AND P1, PT, R28, R27, PT ;  /* 0x0000001b1c00720c */ /* 0x000fe40003f25070 */
[----:B------:R-:W-:Y:S02]  /*04b0*/  LOP3.LUT R27, R25, 0x10000, R14, 0xf8, !PT ;  /* 0x00010000191b7812 */ /* 0x000fe400078ef80e */
[C-C-:B------:R-:W-:Y:S02]  /*04c0*/  SHF.R.U64 R14, R2.reuse, 0x1, R3.reuse ;  /* 0x00000001020e7819 */ /* 0x140fe40000001203 */
[----:B------:R-:W-:Y:S02]  /*04d0*/  SHF.R.U64 R28, R2, 0xa, R3 ;  /* 0x0000000a021c7819 */ /* 0x000fe40000001203 */
[----:B------:R-:W-:Y:S02]  /*04e0*/  LOP3.LUT R27, R27, 0x100000, R14, 0xf8, !PT ;  /* 0x001000001b1b7812 */ /* 0x000fe400078ef80e */
[----:B------:R-:W-:-:S02]  /*04f0*/  LOP3.LUT R29, R28, 0x1, RZ, 0xc0, !PT ;  /* 0x000000011c1d7812 */ /* 0x000fc400078ec0ff */
[----:B------:R-:W-:Y:S02]  /*0500*/  LOP3.LUT R27, R27, 0x400000, R8, 0xf8, !PT ;  /* 0x004000001b1b7812 */ /* 0x000fe400078ef808 */
[C---:B------:R-:W-:Y:S02]  /*0510*/  SHF.R.U64 R8, R2.reuse, 0xf, R3 ;  /* 0x0000000f02087819 */ /* 0x040fe40000001203 */
[----:B------:R-:W-:Y:S01]  /*0520*/  LOP3.LUT R27, R27, 0x4000000, R28, 0xf8, !PT ;  /* 0x040000001b1b7812 */ /* 0x000fe200078ef81c */
[----:B------:R-:W-:Y:S01]  /*0530*/  IMAD.SHL.U32 R28, R2, 0x800, RZ ;  /* 0x00000800021c7824 */ /* 0x000fe200078e00ff */
[----:B------:R-:W-:Y:S02]  /*0540*/  LOP3.LUT R8, R8, 0x1, RZ, 0xc0, !PT ;  /* 0x0000000108087812 */ /* 0x000fe400078ec0ff */
[----:B------:R-:W-:Y:S02]  /*0550*/  SEL R25, RZ, 0xffffffff, P4 ;  /* 0xffffffffff197807 */ /* 0x000fe40002000000 */
[----:B------:R-:W-:Y:S01]  /*0560*/  LOP3.LUT R27, R27, 0x8000000, R28, 0xf8, !PT ;  /* 0x080000001b1b7812 */ /* 0x000fe200078ef81c */
[----:B------:R-:W-:Y:S01]  /*0570*/  IMAD.SHL.U32 R28, R2, 0x1000, RZ ;  /* 0x00001000021c7824 */ /* 0x000fe200078e00ff */
[----:B------:R-:W-:Y:S01]  /*0580*/  IADD3 R8, P4, PT, R8, R29, RZ ;  /* 0x0000001d08087210 */ /* 0x000fe20007f9e0ff */
[----:B------:R-:W-:Y:S01]  /*0590*/  IMAD.X R25, RZ, RZ, R25, P0 ;  /* 0x000000ffff197224 */ /* 0x000fe200000e0619 */
[----:B------:R-:W-:-:S02]  /*05a0*/  SHF.R.U32.HI R29, RZ, 0x5, R3 ;  /* 0x00000005ff1d7819 */ /* 0x000fc40000011603 */
[----:B------:R-:W-:Y:S01]  /*05b0*/  LOP3.LUT R27, R27, 0x10000000, R28, 0xf8, !PT ;  /* 0x100000001b1b7812 */ /* 0x000fe200078ef81c */
[----:B------:R-:W-:Y:S01]  /*05c0*/  IMAD.X R28, RZ, RZ, ~R6, P3 ;  /* 0x000000ffff1c7224 */ /* 0x000fe200018e0e06 */
[----:B------:R-:W-:Y:S02]  /*05d0*/  ISETP.GT.U32.AND P3, PT, R24, 0x1, PT ;  /* 0x000000011800780c */ /* 0x000fe40003f64070 */
[----:B------:R-:W-:Y:S02]  /*05e0*/  LOP3.LUT R27, R27, 0x40000000, R22, 0xf8, !PT ;  /* 0x400000001b1b7812 */ /* 0x000fe400078ef816 */
[----:B------:R-:W-:Y:S02]  /*05f0*/  SHF.R.S32.HI R24, RZ, 0x1e, R16 ;  /* 0x0000001eff187819 */ /* 0x000fe40000011410 */
[----:B------:R-:W-:Y:S02]  /*0600*/  LOP3.LUT R10, R27, 0x80000000, R10, 0xf8, !PT ;  /* 0x800000001b0a7812 */ /* 0x000fe400078ef80a */
[----:B------:R-:W-:-:S02]  /*0610*/  SHF.R.U32.HI R27, RZ, 0x6, R3 ;  /* 0x00000006ff1b7819 */ /* 0x000fc40000011603 */
[----:B------:R-:W-:Y:S02]  /*0620*/  LOP3.LUT R24, R24, 0xfffffffe, RZ, 0xc0, !PT ;  /* 0xfffffffe18187812 */ /* 0x000fe400078ec0ff */
[----:B------:R-:W-:Y:S02]  /*0630*/  LOP3.LUT R14, R27, R14, RZ, 0xfc, !PT ;  /* 0x0000000e1b0e7212 */ /* 0x000fe400078efcff */
[C---:B------:R-:W-:Y:S02]  /*0640*/  SHF.R.U64 R27, R2.reuse, 0x15, R3 ;  /* 0x00000015021b7819 */ /* 0x040fe40000001203 */
[----:B------:R-:W-:Y:S02]  /*0650*/  IADD3 R24, P0, PT, RZ, -R24, RZ ;  /* 0x80000018ff187210 */ /* 0x000fe40007f1e0ff */
[----:B------:R-:W-:Y:S02]  /*0660*/  ISETP.NE.AND.EX P2, PT, RZ, R28, PT, P2 ;  /* 0x0000001cff00720c */ /* 0x000fe40003f45320 */
[----:B------:R-:W-:Y:S01]  /*0670*/  LOP3.LUT R29, R29, 0x2, RZ, 0xc0, !PT ;  /* 0x000000021d1d7812 */ /* 0x000fe200078ec0ff */
[----:B------:R-:W-:Y:S01]  /*0680*/  IMAD.X R22, RZ, RZ, ~R15, P0 ;  /* 0x000000ffff167224 */ /* 0x000fe200000e0e0f */
[----:B------:R-:W-:Y:S01]  /*0690*/  LOP3.LUT R27, R27, 0x2, RZ, 0xc0, !PT ;  /* 0x000000021b1b7812 */ /* 0x000fe200078ec0ff */
[----:B------:R-:W-:Y:S01]  /*06a0*/  IMAD.SHL.U32 R15, R2, 0x80, RZ ;  /* 0x00000080020f7824 */ /* 0x000fe200078e00ff */
[----:B------:R-:W-:-:S02]  /*06b0*/  SEL R16, RZ, 0x400, !P2 ;  /* 0x00000400ff107807 */ /* 0x000fc40005000000 */
[-C--:B------:R-:W-:Y:S02]  /*06c0*/  ISETP.NE.U32.AND P2, PT, R29, R24.reuse, PT ;  /* 0x000000181d00720c */ /* 0x080fe40003f45070 */
[----:B------:R-:W-:Y:S02]  /*06d0*/  ISETP.NE.U32.AND P0, PT, R27, R24, PT ;  /* 0x000000181b00720c */ /* 0x000fe40003f05070 */
[----:B------:R-:W-:Y:S01]  /*06e0*/  SHF.R.S32.HI R24, RZ, 0x1f, R9 ;  /* 0x0000001fff187819 */ /* 0x000fe20000011409 */
[----:B------:R-:W-:Y:S01]  /*06f0*/  IMAD.SHL.U32 R9, R14, 0x800000, RZ ;  /* 0x008000000e097824 */ /* 0x000fe200078e00ff */
[----:B------:R-:W-:Y:S02]  /*0700*/  ISETP.NE.AND.EX P2, PT, RZ, R22, PT, P2 ;  /* 0x00000016ff00720c */ /* 0x000fe40003f45320 */
[----:B------:R-:W-:Y:S01]  /*0710*/  ISETP.NE.AND.EX P1, PT, R25, R24, PT, P1 ;  /* 0x000000181900720c */ /* 0x000fe20003f25310 */
[----:B------:R-:W-:Y:S01]  /*0720*/  IMAD.SHL.U32 R24, R2, 0x800000, RZ ;  /* 0x0080000002187824 */ /* 0x000fe200078e00ff */
[----:B------:R-:W-:Y:S01]  /*0730*/  LOP3.LUT R25, R10, 0x800000, R9, 0xf8, !PT ;  /* 0x008000000a197812 */ /* 0x000fe200078ef809 */
[----:B------:R-:W-:Y:S01]  /*0740*/  IMAD.SHL.U32 R9, R2, 0x40, RZ ;  /* 0x0000004002097824 */ /* 0x000fe200078e00ff */
[----:B------:R-:W-:-:S02]  /*0750*/  SEL R10, RZ, 0x10, !P2 ;  /* 0x00000010ff0a7807 */ /* 0x000fc40005000000 */
[----:B------:R-:W-:Y:S02]  /*0760*/  ISETP.GT.U32.AND.EX P3, PT, R26, RZ, PT, P3 ;  /* 0x000000ff1a00720c */ /* 0x000fe40003f64130 */
[----:B------:R-:W-:Y:S02]  /*0770*/  LOP3.LUT R10, R16, R25, R10, 0xfe, !PT ;  /* 0x00000019100a7212 */ /* 0x000fe400078efe0a */
[----:B------:R-:W-:Y:S02]  /*0780*/  SHF.R.S32.HI R14, RZ, 0x1f, R15 ;  /* 0x0000001fff0e7819 */ /* 0x000fe4000001140f */
[----:B------:R-:W-:Y:S02]  /*0790*/  SHF.R.S32.HI R25, RZ, 0x1e, R24 ;  /* 0x0000001eff197819 */ /* 0x000fe40000011418 */
[----:B------:R-:W-:Y:S02]  /*07a0*/  SHF.R.S32.HI R26, RZ, 0x1f, R9 ;  /* 0x0000001fff1a7819 */ /* 0x000fe40000011409 */
[----:B------:R-:W-:-:S02]  /*07b0*/  LEA R16, P2, R12, R11, 0x1 ;  /* 0x0000000b0c107211 */ /* 0x000fc400078408ff */
[----:B------:R-:W-:Y:S02]  /*07c0*/  SHF.R.S32.HI R11, RZ, 0x1f, R18 ;  /* 0x0000001fff0b7819 */ /* 0x000fe40000011412 */
[----:B------:R-:W-:Y:S02]  /*07d0*/  LOP3.LUT R14, R14, 0xfffffffa, RZ, 0xc0, !PT ;  /* 0xfffffffa0e0e7812 */ /* 0x000fe400078ec0ff */
[----:B------:R-:W-:Y:S02]  /*07e0*/  LOP3.LUT R25, R25, 0xfffffffe, RZ, 0xc0, !PT ;  /* 0xfffffffe19197812 */ /* 0x000fe400078ec0ff */
[----:B------:R-:W-:Y:S02]  /*07f0*/  LOP3.LUT R26, R26, 0x6, RZ, 0xc0, !PT ;  /* 0x000000061a1a7812 */ /* 0x000fe400078ec0ff */
[----:B------:R-:W-:Y:S02]  /*0800*/  LEA.HI.X R12, R12, R6, R13, 0x1, P2 ;  /* 0x000000060c0c7211 */ /* 0x000fe400010f0c0d */
[----:B------:R-:W-:-:S02]  /*0810*/  IADD3.X R13, PT, PT, R11, RZ, RZ, P5, P6 ;  /* 0x000000ff0b0d7210 */ /* 0x000fc40002fec4ff */
[----:B------:R-:W-:Y:S01]  /*0820*/  IADD3 R14, P5, P6, R25, R26, R14 ;  /* 0x0000001a190e7210 */ /* 0x000fe20007ebe00e */
[----:B------:R-:W-:Y:S01]  /*0830*/  IMAD.SHL.U32 R25, R2, 0x2, RZ ;  /* 0x0000000202197824 */ /* 0x000fe200078e00ff */
[----:B------:R-:W-:Y:S02]  /*0840*/  SHF.R.S32.HI R26, RZ, 0x1f, R15 ;  /* 0x0000001fff1a7819 */ /* 0x000fe4000001140f */
[----:B------:R-:W-:Y:S02]  /*0850*/  SHF.R.S32.HI R15, RZ, 0x1f, R24 ;  /* 0x0000001fff0f7819 */ /* 0x000fe40000011418 */
[----:B------:R-:W-:Y:S02]  /*0860*/  ISETP.GT.U32.AND P2, PT, R16, 0x5, PT ;  /* 0x000000051000780c */ /* 0x000fe40003f44070 */
[----:B------:R-:W-:Y:S01]  /*0870*/  ISETP.NE.AND.EX P0, PT, RZ, R22, PT, P0 ;  /* 0x00000016ff00720c */ /* 0x000fe20003f05300 */
[C---:B------:R-:W-:Y:S01]  /*0880*/  IMAD.SHL.U32 R22, R2.reuse, 0x2000, RZ ;  /* 0x0000200002167824 */ /* 0x040fe200078e00ff */
[----:B------:R-:W-:-:S02]  /*0890*/  SHF.R.U64 R24, R2, 0x1a, R3 ;  /* 0x0000001a02187819 */ /* 0x000fc40000001203 */
[----:B------:R-:W-:Y:S02]  /*08a0*/  SHF.R.U64 R27, R2, 0x1b, R3 ;  /* 0x0000001b021b7819 */ /* 0x000fe40000001203 */
[----:B------:R-:W-:Y:S02]  /*08b0*/  SHF.R.S32.HI R16, RZ, 0x1e, R25 ;  /* 0x0000001eff107819 */ /* 0x000fe40000011419 */
[----:B------:R-:W-:Y:S02]  /*08c0*/  IADD3.X R15, PT, PT, R15, RZ, R26, P5, P6 ;  /* 0x000000ff0f0f7210 */ /* 0x000fe40002fec41a */
[----:B------:R-:W-:Y:S02]  /*08d0*/  LOP3.LUT R24, R24, 0x2, RZ, 0xc0, !PT ;  /* 0x0000000218187812 */ /* 0x000fe400078ec0ff */
[----:B------:R-:W-:Y:S02]  /*08e0*/  LOP3.LUT R27, R27, 0x2, RZ, 0xc0, !PT ;  /* 0x000000021b1b7812 */ /* 0x000fe400078ec0ff */
[----:B------:R-:W-:-:S02]  /*08f0*/  LOP3.LUT R16, R16, 0xfffffffe, RZ, 0xc0, !PT ;  /* 0xfffffffe10107812 */ /* 0x000fc400078ec0ff */
[----:B------:R-:W-:Y:S02]  /*0900*/  SHF.R.S32.HI R26, RZ, 0x1e, R22 ;  /* 0x0000001eff1a7819 */ /* 0x000fe40000011416 */
[----:B------:R-:W-:Y:S01]  /*0910*/  IADD3 R16, P5, P6, R16, R24, R27 ;  /* 0x0000001810107210 */ /* 0x000fe20007ebe01b */
[----:B------:R-:W-:Y:S01]  /*0920*/  IMAD.SHL.U32 R24, R2, 0x8000000, RZ ;  /* 0x0800000002187824 */ /* 0x000fe200078e00ff */
[----:B------:R-:W-:Y:S01]  /*0930*/  SHF.R.S32.HI R25, RZ, 0x1f, R25 ;  /* 0x0000001fff197819 */ /* 0x000fe20000011419 */
[----:B------:R-:W-:Y:S01]  /*0940*/  IMAD.X R27, RZ, RZ, RZ, P4 ;  /* 0x000000ffff1b7224 */ /* 0x000fe200020e06ff */
[----:B------:R-:W-:Y:S02]  /*0950*/  LOP3.LUT R26, R26, 0xfffffffe, RZ, 0xc0, !PT ;  /* 0xfffffffe1a1a7812 */ /* 0x000fe400078ec0ff */
[----:B------:R-:W-:Y:S02]  /*0960*/  LOP3.LUT R29, R23, 0x2, RZ, 0xc0, !PT ;  /* 0x00000002171d7812 */ /* 0x000fe400078ec0ff */
[----:B------:R-:W-:-:S02]  /*0970*/  IADD3.X R23, PT, PT, R25, RZ, RZ, P5, P6 ;  /* 0x000000ff19177210 */ /* 0x000fc40002fec4ff */
[----:B------:R-:W-:Y:S02]  /*0980*/  IADD3 R26, P5, PT, RZ, -R26, RZ ;  /* 0x8000001aff1a7210 */ /* 0x000fe40007fbe0ff */
[----:B------:R-:W-:Y:S02]  /*0990*/  SHF.R.S32.HI R28, RZ, 0x1e, R24 ;  /* 0x0000001eff1c7819 */ /* 0x000fe40000011418 */
[----:B------:R-:W-:Y:S02]  /*09a0*/  ISETP.NE.U32.AND P4, PT, R29, R26, PT ;  /* 0x0000001a1d00720c */ /* 0x000fe40003f85070 */
[----:B------:R-:W-:Y:S02]  /*09b0*/  SHF.R.S32.HI R26, RZ, 0x1e, R21 ;  /* 0x0000001eff1a7819 */ /* 0x000fe40000011415 */
[----:B------:R-:W-:Y:S02]  /*09c0*/  LOP3.LUT R28, R28, 0xfffffffe, RZ, 0xc0, !PT ;  /* 0xfffffffe1c1c7812 */ /* 0x000fe400078ec0ff */
[----:B------:R-:W-:-:S02]  /*09d0*/  LOP3.LUT R26, R26, 0xfffffffe, RZ, 0xc0, !PT ;  /* 0xfffffffe1a1a7812 */ /* 0x000fc400078ec0ff */
[----:B------:R-:W-:Y:S02]  /*09e0*/  IADD3 R28, P6, PT, R29, R28, RZ ;  /* 0x0000001c1d1c7210 */ /* 0x000fe40007fde0ff */
[----:B------:R-:W-:Y:S02]  /*09f0*/  SEL R25, RZ, 0x4000, !P3 ;  /* 0x00004000ff197807 */ /* 0x000fe40005800000 */
[----:B------:R-:W-:Y:S02]  /*0a00*/  IADD3 R29, P3, PT, RZ, -R26, RZ ;  /* 0x8000001aff1d7210 */ /* 0x000fe40007f7e0ff */
[----:B------:R-:W-:Y:S02]  /*0a10*/  SHF.R.S32.HI R21, RZ, 0x1f, R21 ;  /* 0x0000001fff157819 */ /* 0x000fe40000011415 */
[----:B------:R-:W-:Y:S02]  /*0a20*/  LEA.HI.X.SX32 R24, R24, RZ, 0x1, P6 ;  /* 0x000000ff18187211 */ /* 0x000fe400030f0eff */
[----:B------:R-:W-:Y:S01]  /*0a30*/  ISETP.NE.U32.AND P6, PT, R28, R29, PT ;  /* 0x0000001d1c00720c */ /* 0x000fe20003fc5070 */
[----:B------:R-:W-:Y:S01]  /*0a40*/  IMAD.X R21, RZ, RZ, ~R21, P3 ;  /* 0x000000ffff157224 */ /* 0x000fe200018e0e15 */
[----:B------:R-:W-:-:S02]  /*0a50*/  SHF.R.U64 R29, R2, 0xc, R3 ;  /* 0x0000000c021d7819 */ /* 0x000fc40000001203 */
[----:B------:R-:W-:Y:S02]  /*0a60*/  SHF.R.S32.HI R18, RZ, 0x1e, R18 ;  /* 0x0000001eff127819 */ /* 0x000fe40000011412 */
[----:B------:R-:W-:Y:S02]  /*0a70*/  ISETP.NE.AND.EX P3, PT, R24, R21, PT, P6 ;  /* 0x000000151800720c */ /* 0x000fe40003f65360 */
[----:B------:R-:W-:Y:S02]  /*0a80*/  SHF.R.U64 R24, R2, 0x2, R3 ;  /* 0x0000000202187819 */ /* 0x000fe40000001203 */
[----:B------:R-:W-:Y:S02]  /*0a90*/  LOP3.LUT R29, R29, 0x1, RZ, 0xc0, !PT ;  /* 0x000000011d1d7812 */ /* 0x000fe400078ec0ff */
[----:B------:R-:W-:Y:S02]  /*0aa0*/  LOP3.LUT R24, R24, 0x1, RZ, 0xc0, !PT ;  /* 0x0000000118187812 */ /* 0x000fe400078ec0ff */
[----:B------:R-:W-:-:S02]  /*0ab0*/  SEL R21, RZ, 0x40000, !P1 ;  /* 0x00040000ff157807 */ /* 0x000fc40004800000 */
[----:B------:R-:W-:Y:S02]  /*0ac0*/  IADD3 R24, P1, PT, R24, R29, RZ ;  /* 0x0000001d18187210 */ /* 0x000fe40007f3e0ff */
[----:B------:R-:W-:Y:S02]  /*0ad0*/  LOP3.LUT R18, R18, 0xfffffffe, RZ, 0xc0, !PT ;  /* 0xfffffffe12127812 */ /* 0x000fe400078ec0ff */
[----:B------:R-:W-:Y:S01]  /*0ae0*/  SHF.R.S32.HI R22, RZ, 0x1f, R22 ;  /* 0x0000001fff167819 */ /* 0x000fe20000011416 */
[----:B------:R-:W-:Y:S01]  /*0af0*/  IMAD.X R29, RZ, RZ, RZ, P1 ;  /* 0x000000ffff1d7224 */ /* 0x000fe200008e06ff */
[----:B------:R-:W-:Y:S02]  /*0b00*/  IADD3 R18, P6, PT, RZ, -R18, RZ ;  /* 0x80000012ff127210 */ /* 0x000fe40007fde0ff */
[C---:B------:R-:W-:Y:S01]  /*0b10*/  SHF.L.U64.HI R27, R8.reuse, 0x1, R27 ;  /* 0x00000001081b7819 */ /* 0x040fe2000001021b */
[----:B------:R-:W-:Y:S01]  /*0b20*/  IMAD.SHL.U32 R8, R8, 0x2, RZ ;  /* 0x0000000208087824 */ /* 0x000fe200078e00ff */
[----:B------:R-:W-:Y:S01]  /*0b30*/  ISETP.NE.U32.AND P1, PT, R20, R18, PT ;  /* 0x000000121400720c */ /* 0x000fe20003f25070 */
[----:B------:R-:W-:Y:S01]  /*0b40*/  IMAD.X R11, RZ, RZ, ~R11, P6 ;  /* 0x000000ffff0b7224 */ /* 0x000fe200030e0e0b */
[----:B------:R-:W-:-:S02]  /*0b50*/  LOP3.LUT R20, R19, 0x6, RZ, 0xc0, !PT ;  /* 0x0000000613147812 */ /* 0x000fc400078ec0ff */
[C---:B------:R-:W-:Y:S01]  /*0b60*/  SHF.L.U64.HI R19, R24.reuse, 0x1, R29 ;  /* 0x0000000118137819 */ /* 0x040fe2000001021d */
[----:B------:R-:W-:Y:S01]  /*0b70*/  IMAD.SHL.U32 R24, R24, 0x2, RZ ;  /* 0x0000000218187824 */ /* 0x000fe200078e00ff */
[----:B------:R-:W-:Y:S02]  /*0b80*/  SEL R18, RZ, 0x200000, !P0 ;  /* 0x00200000ff127807 */ /* 0x000fe40004000000 */
[----:B------:R-:W-:Y:S02]  /*0b90*/  SHF.L.U64.HI R29, R2, 0x1a, R3 ;  /* 0x0000001a021d7819 */ /* 0x000fe40000010203 */
[C---:B------:R-:W-:Y:S01]  /*0ba0*/  ISETP.NE.U32.AND P0, PT, R24.reuse, R20, PT ;  /* 0x000000141800720c */ /* 0x040fe20003f05070 */
[----:B------:R-:W-:Y:S01]  /*0bb0*/  IMAD.X R20, RZ, RZ, ~R22, P5 ;  /* 0x000000ffff147224 */ /* 0x000fe200028e0e16 */
[----:B------:R-:W-:Y:S02]  /*0bc0*/  SHF.R.S32.HI R29, RZ, 0x1f, R29 ;  /* 0x0000001fff1d7819 */ /* 0x000fe4000001141d */
[----:B------:R-:W-:-:S02]  /*0bd0*/  IADD3 R22, P5, PT, R24, R17, RZ ;  /* 0x0000001118167210 */ /* 0x000fc40007fbe0ff */
[----:B------:R-:W-:Y:S01]  /*0be0*/  ISETP.NE.AND.EX P4, PT, RZ, R20, PT, P4 ;  /* 0x00000014ff00720c */ /* 0x000fe20003f85340 */
[----:B------:R-:W-:Y:S01]  /*0bf0*/  IMAD.SHL.U32 R20, R2, 0x200000, RZ ;  /* 0x0020000002147824 */ /* 0x000fe200078e00ff */
[----:B------:R-:W-:Y:S01]  /*0c00*/  LOP3.LUT R29, R29, 0x6, RZ, 0xc0, !PT ;  /* 0x000000061d1d7812 */ /* 0x000fe200078ec0ff */
[----:B------:R-:W-:Y:S01]  /*0c10*/  IMAD.X R6, R19, 0x1, R6, P5 ;  /* 0x0000000113067824 */ /* 0x000fe200028e0606 */
[----:B------:R-:W-:Y:S02]  /*0c20*/  SEL R17, RZ, 0x80000, !P4 ;  /* 0x00080000ff117807 */ /* 0x000fe40006000000 */
[----:B------:R-:W-:Y:S02]  /*0c30*/  ISETP.NE.U32.AND P4, PT, R8, R29, PT ;  /* 0x0000001d0800720c */ /* 0x000fe40003f85070 */
[----:B------:R-:W-:Y:S02]  /*0c40*/  SHF.R.S32.HI R29, RZ, 0x1f, R20 ;  /* 0x0000001fff1d7819 */ /* 0x000fe40000011414 */
[----:B------:R-:W-:-:S02]  /*0c50*/  SEL R8, RZ, 0x40, !P3 ;  /* 0x00000040ff087807 */ /* 0x000fc40005800000 */
[----:B------:R-:W-:Y:S02]  /*0c60*/  LOP3.LUT R29, R29, 0xfffffff6, RZ, 0xc0, !PT ;  /* 0xfffffff61d1d7812 */ /* 0x000fe400078ec0ff */
[----:B------:R-:W-:Y:S02]  /*0c70*/  ISETP.NE.AND.EX P4, PT, R27, RZ, PT, P4 ;  /* 0x000000ff1b00720c */ /* 0x000fe40003f85340 */
[----:B------:R-:W-:Y:S01]  /*0c80*/  ISETP.NE.U32.AND P3, PT, R22, R29, PT ;  /* 0x0000001d1600720c */ /* 0x000fe20003f65070 */
[----:B------:R-:W-:Y:S01]  /*0c90*/  IMAD.SHL.U32 R22, R2, 0x1000000, RZ ;  /* 0x0100000002167824 */ /* 0x000fe200078e00ff */
[----:B------:R-:W-:Y:S02]  /*0ca0*/  SHF.R.U32.HI R27, RZ, 0x8, R3 ;  /* 0x00000008ff1b7819 */ /* 0x000fe40000011603 */
[----:B------:R-:W-:Y:S02]  /*0cb0*/  ISETP.NE.AND.EX P0, PT, R19, RZ, PT, P0 ;  /* 0x000000ff1300720c */ /* 0x000fe40003f05300 */
[----:B------:R-:W-:-:S02]  /*0cc0*/  SHF.R.S32.HI R24, RZ, 0x1e, R22 ;  /* 0x0000001eff187819 */ /* 0x000fc40000011416 */
[----:B------:R-:W-:Y:S02]  /*0cd0*/  ISETP.NE.AND.EX P1, PT, RZ, R11, PT, P1 ;  /* 0x0000000bff00720c */ /* 0x000fe40003f25310 */
[----:B------:R-:W-:Y:S02]  /*0ce0*/  LOP3.LUT R21, R21, R10, R25, 0xfe, !PT ;  /* 0x0000000a15157212 */ /* 0x000fe400078efe19 */
[----:B------:R-:W-:Y:S02]  /*0cf0*/  LOP3.LUT R27, R27, 0x1, RZ, 0xc0, !PT ;  /* 0x000000011b1b7812 */ /* 0x000fe400078ec0ff */
[----:B------:R-:W-:Y:S02]  /*0d00*/  SEL R10, RZ, 0x800, !P0 ;  /* 0x00000800ff0a7807 */ /* 0x000fe40004000000 */
[----:B------:R-:W-:Y:S02]  /*0d10*/  LOP3.LUT R24, R24, 0xfffffffe, RZ, 0xc0, !PT ;  /* 0xfffffffe18187812 */ /* 0x000fe400078ec0ff */
[----:B------:R-:W-:-:S02]  /*0d20*/  SHF.R.U64 R19, R2, 0xb, R3 ;  /* 0x0000000b02137819 */ /* 0x000fc40000001203 */
[----:B------:R-:W-:Y:S02]  /*0d30*/  ISETP.GT.U32.AND P0, PT, R16, 0x3, PT ;  /* 0x000000031000780c */ /* 0x000fe40003f04070 */
[----:B------:R-:W-:Y:S02]  /*0d40*/  SEL R11, RZ, 0x1000000, !P1 ;  /* 0x01000000ff0b7807 */ /* 0x000fe40004800000 */
[----:B------:R-:W-:Y:S02]  /*0d50*/  PRMT R16, R27, 0x6540, R2 ;  /* 0x000065401b107816 */ /* 0x000fe40000000002 */
[----:B------:R-:W-:Y:S02]  /*0d60*/  LOP3.LUT R17, R18, R21, R17, 0xfe, !PT ;  /* 0x0000001512117212 */ /* 0x000fe400078efe11 */
[----:B------:R-:W-:Y:S02]  /*0d70*/  SHF.R.U32.HI R27, RZ, 0x7, R3 ;  /* 0x00000007ff1b7819 */ /* 0x000fe40000011603 */
[----:B------:R-:W-:-:S02]  /*0d80*/  SHF.R.S32.HI R29, RZ, 0x1e, R20 ;  /* 0x0000001eff1d7819 */ /* 0x000fc40000011414 */
[----:B------:R-:W-:Y:S02]  /*0d90*/  ISETP.NE.U32.AND P1, PT, R5, R24, PT ;  /* 0x000000180500720c */ /* 0x000fe40003f25070 */
[----:B------:R-:W-:Y:S02]  /*0da0*/  LOP3.LUT R25, R19, 0x2, RZ, 0xc0, !PT ;  /* 0x0000000213197812 */ /* 0x000fe400078ec0ff */
[----:B------:R-:W-:Y:S02]  /*0db0*/  SHF.R.S32.HI R22, RZ, 0x1f, R22 ;  /* 0x0000001fff167819 */ /* 0x000fe40000011416 */
[----:B------:R-:W-:Y:S02]  /*0dc0*/  SEL R19, RZ, 0x1000, !P4 ;  /* 0x00001000ff137807 */ /* 0x000fe40006000000 */
[----:B------:R-:W-:Y:S02]  /*0dd0*/  SHF.R.S32.HI R20, RZ, 0x1f, R20 ;  /* 0x0000001fff147819 */ /* 0x000fe40000011414 */
[----:B------:R-:W-:-:S02]  /*0de0*/  LOP3.LUT R8, R8, R17, R11, 0xfe, !PT ;  /* 0x0000001108087212 */ /* 0x000fc400078efe0b */
[----:B------:R-:W-:Y:S02]  /*0df0*/  LOP3.LUT R16, R16, 0x2, R27, 0xf8, !PT ;  /* 0x0000000210107812 */ /* 0x000fe400078ef81b */
[C-C-:B------:R-:W-:Y:S02]  /*0e00*/  SHF.L.U64.HI R11, R2.reuse, 0x2, R3.reuse ;  /* 0x00000002020b7819 */ /* 0x140fe40000010203 */
[----:B------:R-:W-:Y:S02]  /*0e10*/  ISETP.NE.AND.EX P1, PT, R7, R22, PT, P1 ;  /* 0x000000160700720c */ /* 0x000fe40003f25310 */
[----:B------:R-:W-:Y:S02]  /*0e20*/  LOP3.LUT R29, R29, 0xfffffffe, RZ, 0xc0, !PT ;  /* 0xfffffffe1d1d7812 */ /* 0x000fe400078ec0ff */
[C-C-:B------:R-:W-:Y:S02]  /*0e30*/  SHF.R.U64 R24, R2.reuse, 0x14, R3.reuse ;  /* 0x0000001402187819 */ /* 0x140fe40000001203 */
[----:B------:R-:W-:-:S02]  /*0e40*/  SHF.R.U64 R5, R2, 0xe, R3 ;  /* 0x0000000e02057819 */ /* 0x000fc40000001203 */
[----:B------:R-:W-:Y:S02]  /*0e50*/  ISETP.NE.AND.EX P3, PT, R6, R20, PT, P3 ;  /* 0x000000140600720c */ /* 0x000fe40003f65330 */
[----:B------:R-:W-:Y:S02]  /*0e60*/  LOP3.LUT R10, R19, R8, R10, 0xfe, !PT ;  /* 0x00000008130a7212 */ /* 0x000fe400078efe0a */
[----:B------:R-:W-:Y:S02]  /*0e70*/  SHF.L.U64.HI R7, R2, 0x1, R3 ;  /* 0x0000000102077819 */ /* 0x000fe40000010203 */
[----:B------:R-:W-:Y:S02]  /*0e80*/  LOP3.LUT R8, R16, 0x4, R11, 0xf8, !PT ;  /* 0x0000000410087812 */ /* 0x000fe400078ef80b */
[----:B------:R-:W-:Y:S01]  /*0e90*/  IADD3 R4, P4, PT, R25, R4, RZ ;  /* 0x0000000419047210 */ /* 0x000fe20007f9e0ff */
[----:B------:R-:W-:Y:S01]  /*0ea0*/  IMAD.SHL.U32 R25, R2, 0x100, RZ ;  /* 0x0000010002197824 */ /* 0x000fe200078e00ff */
[----:B------:R-:W-:-:S02]  /*0eb0*/  ISETP.GT.U32.AND.EX P2, PT, R12, RZ, PT, P2 ;  /* 0x000000ff0c00720c */ /* 0x000fc40003f44120 */
[----:B------:R-:W-:Y:S02]  /*0ec0*/  IADD3 R14, P6, PT, R29, R14, RZ ;  /* 0x0000000e1d0e7210 */ /* 0x000fe40007fde0ff */
[----:B------:R-:W-:Y:S02]  /*0ed0*/  LOP3.LUT R24, R24, 0x1, RZ, 0xc0, !PT ;  /* 0x0000000118187812 */ /* 0x000fe400078ec0ff */
[----:B------:R-:W-:Y:S01]  /*0ee0*/  LOP3.LUT R5, R5, 0x1, RZ, 0xc0, !PT ;  /* 0x0000000105057812 */ /* 0x000fe200078ec0ff */
[----:B------:R-:W-:Y:S01]  /*0ef0*/  IMAD.X R15, R15, 0x1, R20, P6 ;  /* 0x000000010f0f7824 */ /* 0x000fe200030e0614 */
[----:B------:R-:W-:Y:S02]  /*0f00*/  SEL R17, RZ, 0x2000, !P1 ;  /* 0x00002000ff117807 */ /* 0x000fe40004800000 */
[----:B------:R-:W-:Y:S02]  /*0f10*/  SEL R12, RZ, 0x100, !P3 ;  /* 0x00000100ff0c7807 */ /* 0x000fe40005800000 */
[----:B------:R-:W-:-:S02]  /*0f20*/  LOP3.LUT R8, R8, 0x8, R7, 0xf8, !PT ;  /* 0x0000000808087812 */ /* 0x000fc400078ef807 */
[----:B------:R-:W0:Y:S01]  /*0f30*/  LDC.64 R6, c[0x0][0x388] ;  /* 0x0000e200ff067b82 */ /* 0x000e220000000a00 */
[----:B------:R-:W-:Y:S02]  /*0f40*/  ISETP.GT.U32.AND P1, PT, R4, 0x7, PT ;  /* 0x000000070400780c */ /* 0x000fe40003f24070 */
[----:B------:R-:W-:Y:S02]  /*0f50*/  IADD3 R5, P5, PT, R5, R24, RZ ;  /* 0x0000001805057210 */ /* 0x000fe40007fbe0ff */
[----:B------:R-:W-:Y:S01]  /*0f60*/  LOP3.LUT R4, R17, R10, R12, 0xfe, !PT ;  /* 0x0000000a11047212 */ /* 0x000fe200078efe0c */
[----:B------:R-:W-:Y:S01]  /*0f70*/  IMAD.X R10, RZ, RZ, R13, P4 ;  /* 0x000000ffff0a7224 */ /* 0x000fe200020e060d */
[----:B------:R-:W-:Y:S01]  /*0f80*/  ISETP.GT.U32.AND.EX P0, PT, R23, RZ, PT, P0 ;  /* 0x000000ff1700720c */ /* 0x000fe20003f04100 */
[----:B------:R-:W-:Y:S01]  /*0f90*/  IMAD.SHL.U32 R24, R5, 0x2, RZ ;  /* 0x0000000205187824 */ /* 0x000fe200078e00ff */
[----:B------:R-:W-:Y:S01]  /*0fa0*/  SHF.R.S32.HI R25, RZ, 0x1f, R25 ;  /* 0x0000001fff197819 */ /* 0x000fe20000011419 */
[----:B------:R-:W-:Y:S01]  /*0fb0*/  IMAD.X R26, RZ, RZ, RZ, P5 ;  /* 0x000000ffff1a7224 */ /* 0x000fe200028e06ff */
[----:B------:R-:W-:-:S02]  /*0fc0*/  ISETP.GT.U32.AND P6, PT, R14, 0x3, PT ;  /* 0x000000030e00780c */ /* 0x000fc40003fc4070 */
[----:B------:R-:W-:Y:S02]  /*0fd0*/  SEL R12, RZ, 0x4, !P2 ;  /* 0x00000004ff0c7807 */ /* 0x000fe40005000000 */
[----:B------:R-:W-:Y:S02]  /*0fe0*/  SEL R13, RZ, 0x20000000, !P0 ;  /* 0x20000000ff0d7807 */ /* 0x000fe40004000000 */
[----:B------:R-:W-:Y:S02]  /*0ff0*/  LOP3.LUT R25, R25, 0x6, RZ, 0xc0, !PT ;  /* 0x0000000619197812 */ /* 0x000fe400078ec0ff */
[----:B------:R-:W-:Y:S02]  /*1000*/  SHF.L.U64.HI R17, R2, 0x5, R3 ;  /* 0x0000000502117819 */ /* 0x000fe40000010203 */
[----:B------:R-:W-:Y:S02]  /*1010*/  ISETP.GT.U32.AND.EX P6, PT, R15, RZ, PT, P6 ;  /* 0x000000ff0f00720c */ /* 0x000fe40003fc4160 */
[----:B------:R-:W-:Y:S01]  /*1020*/  ISETP.GT.U32.AND.EX P0, PT, R10, RZ, PT, P1 ;  /* 0x000000ff0a00720c */ /* 0x000fe20003f04110 */
[----:B0-----:R-:W-:Y:S01]  /*1030*/  IMAD.WIDE.U32 R6, R0, 0x8, R6 ;  /* 0x0000000800067825 */ /* 0x001fe200078e0006 */
[----:B------:R-:W-:-:S02]  /*1040*/  LOP3.LUT R4, R12, R4, R13, 0xfe, !PT ;  /* 0x000000040c047212 */ /* 0x000fc400078efe0d */
[----:B------:R-:W-:Y:S02]  /*1050*/  ISETP.NE.U32.AND P5, PT, R24, R25, PT ;  /* 0x000000191800720c */ /* 0x000fe40003fa5070 */
[----:B------:R-:W-:Y:S02]  /*1060*/  SHF.L.U64.HI R5, R5, 0x1, R26 ;  /* 0x0000000105057819 */ /* 0x000fe4000001021a */
[----:B------:R-:W-:Y:S02]  /*1070*/  LOP3.LUT R8, R8, 0x10, R17, 0xf8, !PT ;  /* 0x0000001008087812 */ /* 0x000fe400078ef811 */
[----:B------:R-:W-:Y:S02]  /*1080*/  SEL R13, RZ, 0x20000, !P6 ;  /* 0x00020000ff0d7807 */ /* 0x000fe40007000000 */
[----:B------:R-:W-:Y:S02]  /*1090*/  SEL R10, RZ, 0x20, !P0 ;  /* 0x00000020ff0a7807 */ /* 0x000fe40004000000 */
[----:B------:R-:W-:-:S02]  /*10a0*/  SHF.R.U64 R15, R2, 0x19, R3 ;  /* 0x00000019020f7819 */ /* 0x000fc40000001203 */
[----:B------:R-:W-:Y:S02]  /*10b0*/  LOP3.LUT R8, R8, 0x20, R11, 0xf8, !PT ;  /* 0x0000002008087812 */ /* 0x000fe400078ef80b */
[----:B------:R-:W-:Y:S02]  /*10c0*/  ISETP.NE.AND.EX P5, PT, R5, RZ, PT, P5 ;  /* 0x000000ff0500720c */ /* 0x000fe40003fa5350 */
[----:B------:R-:W-:Y:S02]  /*10d0*/  LOP3.LUT R2, R13, R4, R10, 0xfe, !PT ;  /* 0x000000040d027212 */ /* 0x000fe400078efe0a */
[----:B------:R-:W-:Y:S02]  /*10e0*/  LOP3.LUT R3, R8, 0xffffff80, R9, 0xf8, !PT ;  /* 0xffffff8008037812 */ /* 0x000fe400078ef809 */
[----:B------:R-:W-:Y:S02]  /*10f0*/  SEL R4, RZ, 0x40, !P5 ;  /* 0x00000040ff047807 */ /* 0x000fe40006800000 */
[----:B------:R-:W-:-:S02]  /*1100*/  LOP3.LUT R2, R2, 0x1, R15, 0xf8, !PT ;  /* 0x0000000102027812 */ /* 0x000fc400078ef80f */
[----:B------:R-:W-:Y:S02]  /*1110*/  LOP3.LUT R3, R3, R4, RZ, 0xfc, !PT ;  /* 0x0000000403037212 */ /* 0x000fe400078efcff */
[----:B------:R-:W-:-:S05]  /*1120*/  LOP3.LUT R2, R2, 0x2000000, RZ, 0xfc, !PT ;  /* 0x0200000002027812 */ /* 0x000fca00078efcff */
[----:B------:R-:W-:Y:S01]  /*1130*/  STG.E.64 desc[UR4][R6.64], R2 ;  /* 0x0000000206007986 */ /* 0x000fe2000c101b04 */
[----:B------:R-:W-:Y:S05]  /*1140*/  EXIT ;  /* 0x000000000000794d */ /* 0x000fea0003800000 */
.L_x_0:
[----:B------:R-:W-:-:S00]  /*1150*/  BRA `(.L_x_0) ;  /* 0xfffffffc00fc7947 */ /* 0x000fc0000383ffff */
[----:B------:R-:W-:-:S00]  /*1160*/  NOP ;  /* 0x0000000000007918 */ /* 0x000fc00000000000 */
        /* <DEDUP_REMOVED lines=9> */
.L_x_3:


//--------------------- .text._Z12passo_bool_2PyS_y --------------------------
	.section	.text._Z12passo_bool_2PyS_y,"ax",@progbits
	.align	128
        .global         _Z12passo_bool_2PyS_y
        .type           _Z12passo_bool_2PyS_y,@function
        .size           _Z12passo_bool_2PyS_y,(.L_x_4 - _Z12passo_bool_2PyS_y)
        .other          _Z12passo_bool_2PyS_y,@"STO_CUDA_ENTRY STV_DEFAULT"
_Z12passo_bool_2PyS_y:
.text._Z12passo_bool_2PyS_y:
[----:B------:R-:W0:Y:S01]  /*0000*/  LDC R1, c[0x0][0x37c] ;  /* 0x0000df00ff017b82 */ /* 0x000e220000000800 */
[----:B------:R-:W1:Y:S01]  /*0010*/  S2R R18, SR_TID.X ;  /* 0x0000000000127919 */ /* 0x000e620000002100 */
[----:B------:R-:W2:Y:S06]  /*0020*/  LDCU UR5, c[0x0][0x2fc] ;  /* 0x00005f80ff0577ac */ /* 0x000eac0008000800 */
[----:B------:R-:W1:Y:S01]  /*0030*/  S2UR UR6, SR_CTAID.X ;  /* 0x00000000000679c3 */ /* 0x000e620000002500 */
[----:B0-----:R-:W-:Y:S01]  /*0040*/  VIADD R1, R1, 0xfffffff8 ;  /* 0xfffffff801017836 */ /* 0x001fe20000000000 */
[----:B------:R-:W0:Y:S01]  /*0050*/  LDCU.64 UR8, c[0x0][0x390] ;  /* 0x00007200ff0877ac */ /* 0x000e220008000a00 */
[----:B------:R-:W3:Y:S05]  /*0060*/  LDCU UR4, c[0x0][0x2f8] ;  /* 0x00005f00ff0477ac */ /* 0x000eea0008000800 */
[----:B------:R-:W1:Y:S01]  /*0070*/  LDC R3, c[0x0][0x360] ;  /* 0x0000d800ff037b82 */ /* 0x000e620000000800 */
[----:B---3--:R-:W-:-:S05]  /*0080*/  IADD3 R6, P1, PT, R1, UR4, RZ ;  /* 0x0000000401067c10 */ /* 0x008fca000ff3e0ff */
[----:B--2---:R-:W-:Y:S02]  /*0090*/  IMAD.X R7, RZ, RZ, UR5, P1 ;  /* 0x00000005ff077e24 */ /* 0x004fe400088e06ff */
[----:B-1----:R-:W-:-:S05]  /*00a0*/  IMAD R0, R3, UR6, R18 ;  /* 0x0000000603007c24 */ /* 0x002fca000f8e0212 */
[----:B0-----:R-:W-:-:S04]  /*00b0*/  ISETP.GE.U32.AND P0, PT, R0, UR8, PT ;  /* 0x0000000800007c0c */ /* 0x001fc8000bf06070 */
[----:B------:R-:W-:-:S13]  /*00c0*/  ISETP.GE.U32.AND.EX P0, PT, RZ, UR9, PT, P0 ;  /* 0x00000009ff007c0c */ /* 0x000fda000bf06100 */
[----:B------:R-:W-:Y:S05]  /*00d0*/  @P0 EXIT ;  /* 0x000000000000094d */ /* 0x000fea0003800000 */
[----:B------:R-:W0:Y:S01]  /*00e0*/  LDC R5, c[0x0][0x360] ;  /* 0x0000d800ff057b82 */ /* 0x000e220000000800 */
[----:B------:R-:W1:Y:S01]  /*00f0*/  LDCU.64 UR36, c[0x0][0x358] ;  /* 0x00006b00ff2477ac */ /* 0x000e620008000a00 */
[----:B------:R-:W2:Y:S06]  /*0100*/  LDCU.64 UR4, c[0x4][URZ] ;  /* 0x01000000ff0477ac */ /* 0x000eac0008000a00 */
[----:B------:R-:W3:Y:S01]  /*0110*/  LDC.64 R2, c[0x0][0x380] ;  /* 0x0000e000ff027b82 */ /* 0x000ee20000000a00 */
[----:B0-----:R-:W-:-:S04]  /*0120*/  IMAD R18, R5, UR6, R18 ;  /* 0x0000000605127c24 */ /* 0x001fc8000f8e0212 */
[----:B---3--:R-:W-:-:S06]  /*0130*/  IMAD.WIDE.U32 R2, R18, 0x8, R2 ;  /* 0x0000000812027825 */ /* 0x008fcc00078e0002 */
[----:B-1----:R-:W3:Y:S02]  /*0140*/  LDG.E.64 R2, desc[UR36][R2.64] ;  /* 0x0000002402027981 */ /* 0x002ee4000c1e1b00 */
[C-C-:B---3--:R-:W-:Y:S01]  /*0150*/  SHF.R.U64 R8, R2.reuse, 0xf, R3.reuse ;  /* 0x0000000f02087819 */ /* 0x148fe20000001203 */
[C---:B------:R-:W-:Y:S01]  /*0160*/  IMAD.SHL.U32 R12, R2.reuse, 0x2, RZ ;  /* 0x00000002020c7824 */ /* 0x040fe200078e00ff */
[C-C-:B------:R-:W-:Y:S01]  /*0170*/  SHF.R.U64 R4, R2.reuse, 0x2, R3.reuse ;  /* 0x0000000202047819 */ /* 0x140fe20000001203 */
[----:B------:R-:W-:Y:S01]  /*0180*/  IMAD.SHL.U32 R17, R2, 0x40, RZ ;  /* 0x0000004002117824 */ /* 0x000fe200078e00ff */
[----:B------:R-:W-:Y:S02]  /*0190*/  LOP3.LUT R5, R8, 0x800000, RZ, 0xc0, !PT ;  /* 0x0080000008057812 */ /* 0x000fe400078ec0ff */
[----:B------:R-:W-:Y:S02]  /*01a0*/  SHF.R.U64 R9, R2, 0x4, R3 ;  /* 0x0000000402097819 */ /* 0x000fe40000001203 */
[----:B------:R-:W-:-:S02]  /*01b0*/  LOP3.LUT R0, R5, 0x100, R4, 0xf8, !PT ;  /* 0x0000010005007812 */ /* 0x000fc400078ef804 */
[----:B------:R-:W-:Y:S02]  /*01c0*/  SHF.R.U32.HI R19, RZ, 0x8, R3 ;  /* 0x00000008ff137819 */ /* 0x000fe40000011603 */
[----:B------:R-:W-:Y:S02]  /*01d0*/  LOP3.LUT R5, R0, 0x80, R9, 0xf8, !PT ;  /* 0x0000008000057812 */ /* 0x000fe400078ef809 */
[----:B------:R-:W-:Y:S02]  /*01e0*/  LOP3.LUT R19, R19, 0x1, RZ, 0xc0, !PT ;  /* 0x0000000113137812 */ /* 0x000fe400078ec0ff */
[----:B------:R-:W-:Y:S02]  /*01f0*/  LOP3.LUT R5, R5, 0x200, R12, 0xf8, !PT ;  /* 0x0000020005057812 */ /* 0x000fe400078ef80c */
[--C-:B------:R-:W-:Y:S02]  /*0200*/  SHF.R.U64 R0, R2, 0x13, R3.reuse ;  /* 0x0000001302007819 */ /* 0x100fe40000001203 */
[----:B------:R-:W-:-:S02]  /*0210*/  SHF.R.U32.HI R10, RZ, 0x7, R3 ;  /* 0x00000007ff0a7819 */ /* 0x000fc40000011603 */
[----:B------:R-:W-:Y:S02]  /*0220*/  PRMT R19, R19, 0x6540, R2 ;  /* 0x0000654013137816 */ /* 0x000fe40000000002 */
[C-C-:B------:R-:W-:Y:S02]  /*0230*/  SHF.R.U64 R16, R2.reuse, 0x17, R3.reuse ;  /* 0x0000001702107819 */ /* 0x140fe40000001203 */
[----:B------:R-:W-:Y:S02]  /*0240*/  LOP3.LUT R5, R5, 0x8000, R0, 0xf8, !PT ;  /* 0x0000800005057812 */ /* 0x000fe400078ef800 */
[----:B------:R-:W-:Y:S02]  /*0250*/  LOP3.LUT R19, R19, 0x2, R10, 0xf8, !PT ;  /* 0x0000000213137812 */ /* 0x000fe400078ef80a */
[C-C-:B------:R-:W-:Y:S02]  /*0260*/  SHF.L.U64.HI R20, R2.reuse, 0x2, R3.reuse ;  /* 0x0000000202147819 */ /* 0x140fe40000010203 */
[----:B------:R-:W-:-:S02]  /*0270*/  SHF.R.U64 R0, R2, 0x1, R3 ;  /* 0x0000000102007819 */ /* 0x000fc40000001203 */
[----:B------:R-:W-:Y:S02]  /*0280*/  LOP3.LUT R5, R5, 0x10000, R16, 0xf8, !PT ;  /* 0x0001000005057812 */ /* 0x000fe400078ef810 */
[C-C-:B------:R-:W-:Y:S02]  /*0290*/  SHF.L.U64.HI R10, R2.reuse, 0x1, R3.reuse ;  /* 0x00000001020a7819 */ /* 0x140fe40000010203 */
[----:B------:R-:W-:Y:S02]  /*02a0*/  LOP3.LUT R19, R19, 0x4, R20, 0xf8, !PT ;  /* 0x0000000413137812 */ /* 0x000fe400078ef814 */
[----:B------:R-:W-:Y:S02]  /*02b0*/  SHF.R.U64 R12, R2, 0xd, R3 ;  /* 0x0000000d020c7819 */ /* 0x000fe40000001203 */
[----:B------:R-:W-:Y:S02]  /*02c0*/  LOP3.LUT R5, R5, 0x100000, R0, 0xf8, !PT ;  /* 0x0010000005057812 */ /* 0x000fe400078ef800 */
[----:B------:R-:W-:-:S02]  /*02d0*/  LOP3.LUT R19, R19, 0x8, R10, 0xf8, !PT ;  /* 0x0000000813137812 */ /* 0x000fc400078ef80a */
[C-C-:B------:R-:W-:Y:S02]  /*02e0*/  SHF.L.U64.HI R14, R2.reuse, 0x5, R3.reuse ;  /* 0x00000005020e7819 */ /* 0x140fe40000010203 */
[C---:B------:R-:W-:Y:S02]  /*02f0*/  SHF.R.U64 R15, R2.reuse, 0xa, R3 ;  /* 0x0000000a020f7819 */ /* 0x040fe40000001203 */
[----:B------:R-:W-:Y:S02]  /*0300*/  LOP3.LUT R10, R5, 0x400000, R12, 0xf8, !PT ;  /* 0x00400000050a7812 */ /* 0x000fe400078ef80c */
[----:B------:R-:W-:Y:S01]  /*0310*/  LOP3.LUT R19, R19, 0x10, R14, 0xf8, !PT ;  /* 0x0000001013137812 */ /* 0x000fe200078ef80e */
[----:B------:R-:W-:Y:S01]  /*0320*/  IMAD.SHL.U32 R14, R2, 0x800, RZ ;  /* 0x00000800020e7824 */ /* 0x000fe200078e00ff */
[----:B------:R-:W-:Y:S02]  /*0330*/  LOP3.LUT R11, R10, 0x4000000, R15, 0xf8, !PT ;  /* 0x040000000a0b7812 */ /* 0x000fe400078ef80f */
[----:B------:R-:W-:Y:S01]  /*0340*/  LOP3.LUT R19, R19, 0x20, R20, 0xf8, !PT ;  /* 0x0000002013137812 */ /* 0x000fe200078ef814 */
[C---:B------:R-:W-:Y:S01]  /*0350*/  IMAD.SHL.U32 R20, R2.reuse, 0x1000, RZ ;  /* 0x0000100002147824 */ /* 0x040fe200078e00ff */
[----:B------:R-:W-:Y:S01]  /*0360*/  LOP3.LUT R11, R11, 0x8000000, R14, 0xf8, !PT ;  /* 0x080000000b0b7812 */ /* 0x000fe200078ef80e */
[C---:B------:R-:W-:Y:S01]  /*0370*/  IMAD.SHL.U32 R14, R2.reuse, 0x40, RZ ;  /* 0x00000040020e7824 */ /* 0x040fe200078e00ff */
[----:B------:R-:W-:-:S02]  /*0380*/  SHF.R.U64 R5, R2, 0x11, R3 ;  /* 0x0000001102057819 */ /* 0x000fc40000001203 */
[C-C-:B------:R-:W-:Y:S02]  /*0390*/  SHF.R.U64 R10, R2.reuse, 0x8, R3.reuse ;  /* 0x00000008020a7819 */ /* 0x140fe40000001203 */
[----:B------:R-:W-:Y:S02]  /*03a0*/  LOP3.LUT R11, R11, 0x10000000, R20, 0xf8, !PT ;  /* 0x100000000b0b7812 */ /* 0x000fe400078ef814 */
[C-C-:B------:R-:W-:Y:S02]  /*03b0*/  SHF.R.U64 R21, R2.reuse, 0x9, R3.reuse ;  /* 0x0000000902157819 */ /* 0x140fe40000001203 */
[----:B------:R-:W-:Y:S02]  /*03c0*/  LOP3.LUT R5, R5, 0x1, RZ, 0xc, !PT ;  /* 0x0000000105057812 */ /* 0x000fe400078e0cff */
[----:B------:R-:W-:Y:S02]  /*03d0*/  SHF.R.U64 R13, R2, 0x3, R3 ;  /* 0x00000003020d7819 */ /* 0x000fe40000001203 */
[----:B------:R-:W-:-:S02]  /*03e0*/  LOP3.LUT R20, R11, 0x40000000, R10, 0xf8, !PT ;  /* 0x400000000b147812 */ /* 0x000fc400078ef80a */
[----:B------:R-:W-:Y:S02]  /*03f0*/  LOP3.LUT R19, R19, 0xffffff80, R14, 0xf8, !PT ;  /* 0xffffff8013137812 */ /* 0x000fe400078ef80e */
[----:B------:R-:W-:Y:S02]  /*0400*/  LOP3.LUT R21, R21, 0x1, R10, 0x80, !PT ;  /* 0x0000000115157812 */ /* 0x000fe400078e800a */
[----:B------:R-:W-:Y:S02]  /*0410*/  LOP3.LUT R14, R5, R10, RZ, 0xc0, !PT ;  /* 0x0000000a050e7212 */ /* 0x000fe400078ec0ff */
[----:B------:R-:W-:Y:S02]  /*0420*/  LOP3.LUT R20, R20, 0x80000000, R13, 0xf8, !PT ;  /* 0x8000000014147812 */ /* 0x000fe400078ef80d */
[C---:B------:R-:W-:Y:S01]  /*0430*/  SHF.L.U64.HI R22, R21.reuse, 0xe, RZ ;  /* 0x0000000e15167819 */ /* 0x040fe200000102ff */
[----:B------:R-:W-:Y:S01]  /*0440*/  IMAD.SHL.U32 R21, R21, 0x4000, RZ ;  /* 0x0000400015157824 */ /* 0x000fe200078e00ff */
[C---:B------:R-:W-:Y:S01]  /*0450*/  SHF.L.U64.HI R11, R14.reuse, 0xa, RZ ;  /* 0x0000000a0e0b7819 */ /* 0x040fe200000102ff */
[----:B------:R-:W-:Y:S01]  /*0460*/  IMAD.SHL.U32 R24, R14, 0x400, RZ ;  /* 0x000004000e187824 */ /* 0x000fe200078e00ff */
[----:B------:R-:W-:-:S02]  /*0470*/  LOP3.LUT R20, R20, 0x2000000, R17, 0xf4, !PT ;  /* 0x0200000014147812 */ /* 0x000fc400078ef411 */
[C-C-:B------:R-:W-:Y:S02]  /*0480*/  SHF.R.U64 R17, R2.reuse, 0x1a, R3.reuse ;  /* 0x0000001a02117819 */ /* 0x140fe40000001203 */
[----:B------:R-:W-:Y:S02]  /*0490*/  LOP3.LUT R19, R11, R19, R22, 0xfe, !PT ;  /* 0x000000130b137212 */ /* 0x000fe400078efe16 */
[--C-:B------:R-:W-:Y:S02]  /*04a0*/  SHF.R.U32.HI R23, RZ, 0x5, R3.reuse ;  /* 0x00000005ff177819 */ /* 0x100fe40000011603 */
[C-C-:B------:R-:W-:Y:S02]  /*04b0*/  SHF.R.U64 R11, R2.reuse, 0x19, R3.reuse ;  /* 0x00000019020b7819 */ /* 0x140fe40000001203 */
[----:B------:R-:W-:Y:S02]  /*04c0*/  SHF.R.U64 R22, R2, 0x12, R3 ;  /* 0x0000001202167819 */ /* 0x000fe40000001203 */
[----:B------:R-:W-:-:S02]  /*04d0*/  LOP3.LUT R17, R17, 0x1, R2, 0x40, !PT ;  /* 0x0000000111117812 */ /* 0x000fc400078e4002 */
[----:B------:R-:W-:Y:S02]  /*04e0*/  LOP3.LUT R20, R24, R20, R21, 0xfe, !PT ;  /* 0x0000001418147212 */ /* 0x000fe400078efe15 */
[----:B------:R-:W-:Y:S02]  /*04f0*/  LOP3.LUT R21, R23, 0x1, RZ, 0xc, !PT ;  /* 0x0000000117157812 */ /* 0x000fe400078e0cff */
[----:B------:R-:W-:Y:S02]  /*0500*/  LOP3.LUT R14, R22, 0x1, R11, 0x8, !PT ;  /* 0x00000001160e7812 */ /* 0x000fe400078e080b */
[C---:B------:R-:W-:Y:S01]  /*0510*/  SHF.L.U64.HI R23, R17.reuse, 0x12, RZ ;  /* 0x0000001211177819 */ /* 0x040fe200000102ff */
[----:B------:R-:W-:Y:S01]  /*0520*/  IMAD.SHL.U32 R17, R17, 0x40000, RZ ;  /* 0x0004000011117824 */ /* 0x000fe200078e00ff */
[----:B------:R-:W-:Y:S01]  /*0530*/  LOP3.LUT R24, R0, 0x1, R2, 0x40, !PT ;  /* 0x0000000100187812 */ /* 0x000fe200078e4002 */
[C---:B------:R-:W-:Y:S01]  /*0540*/  IMAD.SHL.U32 R25, R14.reuse, 0x80000, RZ ;  /* 0x000800000e197824 */ /* 0x040fe200078e00ff */
[----:B------:R-:W-:-:S02]  /*0550*/  SHF.L.U64.HI R22, R14, 0x13, RZ ;  /* 0x000000130e167819 */ /* 0x000fc400000102ff */
[----:B------:R-:W-:Y:S02]  /*0560*/  LOP3.LUT R8, R21, R8, RZ, 0xc0, !PT ;  /* 0x0000000815087212 */ /* 0x000fe400078ec0ff */
[----:B------:R-:W-:Y:S02]  /*0570*/  LOP3.LUT R20, R20, R17, R24, 0xfe, !PT ;  /* 0x0000001114147212 */ /* 0x000fe400078efe18 */
[----:B------:R-:W-:Y:S01]  /*0580*/  SHF.R.U64 R17, R2, 0x6, R3 ;  /* 0x0000000602117819 */ /* 0x000fe20000001203 */
[----:B------:R-:W-:Y:S01]  /*0590*/  IMAD.SHL.U32 R26, R8, 0x1000, RZ ;  /* 0x00001000081a7824 */ /* 0x000fe200078e00ff */
[----:B------:R-:W-:Y:S02]  /*05a0*/  LOP3.LUT R19, R22, R19, R23, 0xfe, !PT ;  /* 0x0000001316137212 */ /* 0x000fe400078efe17 */
[C-C-:B------:R-:W-:Y:S02]  /*05b0*/  SHF.R.U64 R22, R2.reuse, 0x18, R3.reuse ;  /* 0x0000001802167819 */ /* 0x140fe40000001203 */
[----:B------:R-:W-:-:S02]  /*05c0*/  SHF.R.U64 R23, R2, 0x16, R3 ;  /* 0x0000001602177819 */ /* 0x000fc40000001203 */
[----:B------:R-:W-:Y:S02]  /*05d0*/  LOP3.LUT R17, R17, 0x1, RZ, 0xc, !PT ;  /* 0x0000000111117812 */ /* 0x000fe400078e0cff */
[----:B------:R-:W-:Y:S02]  /*05e0*/  SHF.R.U64 R24, R2, 0x5, R3 ;  /* 0x0000000502187819 */ /* 0x000fe40000001203 */
[----:B------:R-:W-:Y:S02]  /*05f0*/  LOP3.LUT R12, R12, R13, R22, 0x80, !PT ;  /* 0x0000000d0c0c7212 */ /* 0x000fe400078e8016 */
[----:B------:R-:W-:Y:S02]  /*0600*/  LOP3.LUT R13, R26, R21, R15, 0xf8, !PT ;  /* 0x000000151a0d7212 */ /* 0x000fe400078ef80f */
[----:B------:R-:W-:Y:S02]  /*0610*/  LOP3.LUT R23, R23, 0x1, R0, 0x40, !PT ;  /* 0x0000000117177812 */ /* 0x000fe400078e4000 */
[----:B------:R-:W-:-:S02]  /*0620*/  LOP3.LUT R21, R17, R24, RZ, 0xc0, !PT ;  /* 0x0000001811157212 */ /* 0x000fc400078ec0ff */
[----:B------:R-:W-:Y:S02]  /*0630*/  LOP3.LUT R26, R15, 0x1, R10, 0x4c, !PT ;  /* 0x000000010f1a7812 */ /* 0x000fe400078e4c0a */
[C---:B------:R-:W-:Y:S01]  /*0640*/  SHF.L.U64.HI R15, R23.reuse, 0x15, RZ ;  /* 0x00000015170f7819 */ /* 0x040fe200000102ff */
[----:B------:R-:W-:Y:S01]  /*0650*/  IMAD.SHL.U32 R23, R23, 0x200000, RZ ;  /* 0x0020000017177824 */ /* 0x000fe200078e00ff */
[----:B------:R-:W-:Y:S02]  /*0660*/  SHF.L.U64.HI R24, R21, 0x18, RZ ;  /* 0x0000001815187819 */ /* 0x000fe400000102ff */
[----:B------:R-:W-:Y:S02]  /*0670*/  LOP3.LUT R14, R11, R26, R22, 0x40, !PT ;  /* 0x0000001a0b0e7212 */ /* 0x000fe400078e4016 */
[----:B------:R-:W-:Y:S02]  /*0680*/  LOP3.LUT R15, R24, R19, R15, 0xfe, !PT ;  /* 0x00000013180f7212 */ /* 0x000fe400078efe0f */
[----:B------:R-:W-:Y:S01]  /*0690*/  LOP3.LUT R24, R23, R20, R25, 0xfe, !PT ;  /* 0x0000001417187212 */ /* 0x000fe200078efe19 */
[----:B------:R-:W-:Y:S01]  /*06a0*/  IMAD.SHL.U32 R25, R21, 0x1000000, RZ ;  /* 0x0100000015197824 */ /* 0x000fe200078e00ff */
[----:B------:R-:W-:-:S02]  /*06b0*/  SHF.R.U32.HI R22, RZ, 0x6, R3 ;  /* 0x00000006ff167819 */ /* 0x000fc40000011603 */
[C-C-:B------:R-:W-:Y:S02]  /*06c0*/  SHF.R.U64 R20, R2.reuse, 0xc, R3.reuse ;  /* 0x0000000c02147819 */ /* 0x140fe40000001203 */
[C-C-:B------:R-:W-:Y:S02]  /*06d0*/  SHF.R.U64 R19, R2.reuse, 0xe, R3.reuse ;  /* 0x0000000e02137819 */ /* 0x140fe40000001203 */
[----:B------:R-:W-:Y:S02]  /*06e0*/  SHF.R.U64 R23, R2, 0x14, R3 ;  /* 0x0000001402177819 */ /* 0x000fe40000001203 */
[----:B------:R-:W-:Y:S02]  /*06f0*/  LOP3.LUT R21, R17, R20, R22, 0x80, !PT ;  /* 0x0000001411157212 */ /* 0x000fe400078e8016 */
[--C-:B------:R-:W-:Y:S02]  /*0700*/  LOP3.LUT R19, R19, 0x1, R16.reuse, 0x40, !PT ;  /* 0x0000000113137812 */ /* 0x100fe400078e4010 */
[----:B------:R-:W-:-:S02]  /*0710*/  LOP3.LUT R16, R23, 0x1, R16, 0x40, !PT ;  /* 0x0000000117107812 */ /* 0x000fc400078e4010 */
[----:B------:R-:W-:Y:S01]  /*0720*/  LOP3.LUT R24, R24, R25, RZ, 0xfc, !PT ;  /* 0x0000001918187212 */ /* 0x000fe200078efcff */
[----:B------:R-:W-:Y:S01]  /*0730*/  IMAD.SHL.U32 R25, R21, 0x20, RZ ;  /* 0x0000002015197824 */ /* 0x000fe200078e00ff */
[----:B------:R-:W-:Y:S01]  /*0740*/  LOP3.LUT R23, R17, R23, R22, 0x80, !PT ;  /* 0x0000001711177212 */ /* 0x000fe200078e8016 */
[----:B------:R-:W-:Y:S01]  /*0750*/  IMAD.SHL.U32 R19, R19, 0x40, RZ ;  /* 0x0000004013137824 */ /* 0x000fe200078e00ff */
[----:B------:R-:W-:Y:S02]  /*0760*/  LOP3.LUT R17, R5, R20, RZ, 0xc0, !PT ;  /* 0x0000001405117212 */ /* 0x000fe400078ec0ff */
[----:B------:R-:W-:Y:S02]  /*0770*/  LOP3.LUT R11, R11, 0x1, RZ, 0xc0, !PT ;  /* 0x000000010b0b7812 */ /* 0x000fe400078ec0ff */
[----:B------:R-:W-:Y:S01]  /*0780*/  LOP3.LUT R24, R24, R25, R23, 0xfe, !PT ;  /* 0x0000001918187212 */ /* 0x000fe200078efe17 */
[----:B------:R-:W-:Y:S01]  /*0790*/  IMAD.SHL.U32 R25, R17, 0x800, RZ ;  /* 0x0000080011197824 */ /* 0x000fe200078e00ff */
[----:B------:R-:W-:-:S02]  /*07a0*/  LOP3.LUT R23, R11, R22, R9, 0x10, !PT ;  /* 0x000000160b177212 */ /* 0x000fc400078e1009 */
[----:B------:R-:W-:Y:S02]  /*07b0*/  SHF.R.U64 R26, R2, 0x1c, R3 ;  /* 0x0000001c021a7819 */ /* 0x000fe40000001203 */
[-C--:B------:R-:W-:Y:S01]  /*07c0*/  LOP3.LUT R9, R25, R5.reuse, R4, 0xf8, !PT ;  /* 0x0000000519097212 */ /* 0x080fe200078ef804 */
[----:B------:R-:W-:Y:S01]  /*07d0*/  IMAD.SHL.U32 R25, R23, 0x40, RZ ;  /* 0x0000004017197824 */ /* 0x000fe200078e00ff */
[----:B------:R-:W-:Y:S02]  /*07e0*/  LOP3.LUT R12, R12, R5, RZ, 0xc0, !PT ;  /* 0x000000050c0c7212 */ /* 0x000fe400078ec0ff */
[----:B------:R-:W-:Y:S02]  /*07f0*/  LOP3.LUT R22, R22, 0x1, R0, 0x40, !PT ;  /* 0x0000000116167812 */ /* 0x000fe400078e4000 */
[----:B------:R-:W-:Y:S02]  /*0800*/  LOP3.LUT R24, R9, R24, R25, 0xfe, !PT ;  /* 0x0000001809187212 */ /* 0x000fe400078efe19 */
[----:B------:R-:W-:-:S02]  /*0810*/  SHF.R.U64 R9, R2, 0x7, R3 ;  /* 0x0000000702097819 */ /* 0x000fc40000001203 */
[----:B------:R-:W-:Y:S02]  /*0820*/  LOP3.LUT R13, R24, R13, RZ, 0xfc, !PT ;  /* 0x0000000d180d7212 */ /* 0x000fe400078efcff */
[C-C-:B------:R-:W-:Y:S02]  /*0830*/  LOP3.LUT R9, R5.reuse, R9, R0.reuse, 0x40, !PT ;  /* 0x0000000905097212 */ /* 0x140fe400078e4000 */
[----:B------:R-:W-:Y:S02]  /*0840*/  LOP3.LUT R24, R5, R10, R0, 0x40, !PT ;  /* 0x0000000a05187212 */ /* 0x000fe400078e4000 */
[----:B------:R-:W-:Y:S01]  /*0850*/  SHF.L.U64.HI R21, R21, 0x5, RZ ;  /* 0x0000000515157819 */ /* 0x000fe200000102ff */
[----:B------:R-:W-:Y:S01]  /*0860*/  IMAD.SHL.U32 R10, R9, 0x2000, RZ ;  /* 0x00002000090a7824 */ /* 0x000fe200078e00ff */
[----:B------:R-:W-:-:S04]  /*0870*/  SHF.L.U64.HI R17, R17, 0xb, RZ ;  /* 0x0000000b11117819 */ /* 0x000fc800000102ff */
[----:B------:R-:W-:Y:S02]  /*0880*/  LOP3.LUT R10, R13, R10, R24, 0xfe, !PT ;  /* 0x0000000a0d0a7212 */ /* 0x000fe400078efe18 */
[C-C-:B------:R-:W-:Y:S02]  /*0890*/  SHF.R.U64 R13, R2.reuse, 0x1b, R3.reuse ;  /* 0x0000001b020d7819 */ /* 0x140fe40000001203 */
[----:B------:R-:W-:Y:S02]  /*08a0*/  SHF.R.U64 R2, R2, 0x1e, R3 ;  /* 0x0000001e02027819 */ /* 0x000fe40000001203 */
[----:B------:R-:W-:Y:S02]  /*08b0*/  SHF.L.U64.HI R24, R23, 0x6, RZ ;  /* 0x0000000617187819 */ /* 0x000fe400000102ff */
[----:B------:R-:W-:Y:S01]  /*08c0*/  LOP3.LUT R2, R26, R2, R13, 0x20, !PT ;  /* 0x000000021a027212 */ /* 0x000fe200078e200d */
[----:B------:R-:W-:Y:S01]  /*08d0*/  IMAD.SHL.U32 R13, R12, 0x4, RZ ;  /* 0x000000040c0d7824 */ /* 0x000fe200078e00ff */
[----:B------:R-:W-:-:S02]  /*08e0*/  LOP3.LUT R26, R11, 0x2, R26, 0xf8, !PT ;  /* 0x000000020b1a7812 */ /* 0x000fc400078ef81a */
[----:B------:R-:W-:Y:S01]  /*08f0*/  LOP3.LUT R15, R24, R15, R21, 0xfe, !PT ;  /* 0x0000000f180f7212 */ /* 0x000fe200078efe15 */
[----:B------:R-:W-:Y:S01]  /*0900*/  IMAD.SHL.U32 R11, R2, 0x20000000, RZ ;  /* 0x20000000020b7824 */ /* 0x000fe200078e00ff */
[----:B------:R-:W-:Y:S02]  /*0910*/  SHF.R.U32.HI R2, RZ, 0x3, R3 ;  /* 0x00000003ff027819 */ /* 0x000fe40000011603 */
[----:B------:R-:W-:Y:S02]  /*0920*/  LOP3.LUT R13, R13, R26, RZ, 0xfc, !PT ;  /* 0x0000001a0d0d7212 */ /* 0x000fe400078efcff */
[----:B------:R-:W-:Y:S02]  /*0930*/  LOP3.LUT R3, R10, 0x20000000, R11, 0xf8, !PT ;  /* 0x200000000a037812 */ /* 0x000fe400078ef80b */
[----:B------:R-:W-:Y:S01]  /*0940*/  SHF.L.U64.HI R10, R8, 0xc, RZ ;  /* 0x0000000c080a7819 */ /* 0x000fe200000102ff */
[----:B------:R-:W-:Y:S01]  /*0950*/  IMAD.SHL.U32 R8, R14, 0x20000, RZ ;  /* 0x000200000e087824 */ /* 0x000fe200078e00ff */
[----:B------:R-:W-:-:S02]  /*0960*/  LOP3.LUT R11, R13, 0x8, R2, 0xf8, !PT ;  /* 0x000000080d0b7812 */ /* 0x000fc400078ef802 */
[----:B------:R-:W-:Y:S02]  /*0970*/  LOP3.LUT R2, R10, R15, R17, 0xfe, !PT ;  /* 0x0000000f0a027212 */ /* 0x000fe400078efe11 */
[----:B------:R-:W-:Y:S01]  /*0980*/  LOP3.LUT R3, R8, R3, R16, 0xfe, !PT ;  /* 0x0000000308037212 */ /* 0x000fe200078efe10 */
[----:B------:R-:W-:Y:S01]  /*0990*/  IMAD.SHL.U32 R8, R22, 0x10, RZ ;  /* 0x0000001016087824 */ /* 0x000fe200078e00ff */
[----:B------:R-:W-:Y:S02]  /*09a0*/  SHF.L.U64.HI R16, R9, 0xd, RZ ;  /* 0x0000000d09107819 */ /* 0x000fe400000102ff */
[----:B------:R-:W-:Y:S02]  /*09b0*/  SHF.L.U64.HI R9, R14, 0x11, RZ ;  /* 0x000000110e097819 */ /* 0x000fe400000102ff */
[----:B------:R-:W-:Y:S02]  /*09c0*/  LOP3.LUT R3, R3, R11, R8, 0xfe, !PT ;  /* 0x0000000b03037212 */ /* 0x000fe400078efe08 */
[----:B------:R-:W-:-:S02]  /*09d0*/  LOP3.LUT R16, R19, R2, R16, 0xfe, !PT ;  /* 0x0000000213107212 */ /* 0x000fc400078efe10 */
[----:B------:R-:W-:Y:S02]  /*09e0*/  LOP3.LUT R0, R3, 0x1, R0, 0xf8, !PT ;  /* 0x0000000103007812 */ /* 0x000fe400078ef800 */
[----:B------:R-:W-:Y:S02]  /*09f0*/  SHF.L.U64.HI R17, R22, 0x4, RZ ;  /* 0x0000000416117819 */ /* 0x000fe400000102ff */
[----:B------:R-:W-:Y:S02]  /*0a00*/  LOP3.LUT R16, R16, R9, RZ, 0xfc, !PT ;  /* 0x0000000910107212 */ /* 0x000fe400078efcff */
[----:B------:R-:W-:Y:S02]  /*0a10*/  SHF.L.U64.HI R12, R12, 0x2, RZ ;  /* 0x000000020c0c7819 */ /* 0x000fe400000102ff */
[----:B------:R-:W-:Y:S02]  /*0a20*/  LOP3.LUT R20, R0, R5, R20, 0xf8, !PT ;  /* 0x0000000500147212 */ /* 0x000fe400078ef814 */
[----:B------:R-:W-:-:S02]  /*0a30*/  LOP3.LUT R17, R16, R12, R17, 0xfe, !PT ;  /* 0x0000000c10117212 */ /* 0x000fc400078efe11 */
[----:B------:R-:W-:Y:S01]  /*0a40*/  LOP3.LUT R16, R20, R5, R4, 0xf8, !PT ;  /* 0x0000000514107212 */ /* 0x000fe200078ef804 */
[----:B--2---:R-:W-:Y:S01]  /*0a50*/  IMAD.U32 R4, RZ, RZ, UR4 ;  /* 0x00000004ff047e24 */ /* 0x004fe2000f8e00ff */
[----:B------:R-:W-:Y:S01]  /*0a60*/  MOV R0, 0x8 ;  /* 0x0000000800007802 */ /* 0x000fe20000000f00 */
[----:B------:R-:W-:Y:S02]  /*0a70*/  IMAD.U32 R5, RZ, RZ, UR5 ;  /* 0x00000005ff057e24 */ /* 0x000fe4000f8e00ff */
[----:B------:R0:W-:Y:S01]  /*0a80*/  STL.64 [R1], R16 ;  /* 0x0000001001007387 */ /* 0x0001e20000100a00 */
[----:B------:R0:W1:Y:S04]  /*0a90*/  LDC.64 R2, c[0x4][R0] ;  /* 0x0100000000027b82 */ /* 0x0000680000000a00 */
[----:B------:R-:W-:-:S07]  /*0aa0*/  LEPC R20, `(.L_x_1) ;  /* 0x000000001014794e */ /* 0x000fce0000000000 */
[----:B01----:R-:W-:Y:S05]  /*0ab0*/  CALL.ABS.NOINC R2 ;  /* 0x0000000002007343 */ /* 0x003fea0003c00000 */
.L_x_1:
[----:B------:R-:W0:Y:S02]  /*0ac0*/  LDC.64 R2, c[0x0][0x388] ;  /* 0x0000e200ff027b82 */ /* 0x000e240000000a00 */
[----:B0-----:R-:W-:-:S05]  /*0ad0*/  IMAD.WIDE.U32 R18, R18, 0x8, R2 ;  /* 0x0000000812127825 */ /* 0x001fca00078e0002 */
[----:B------:R-:W-:Y:S01]  /*0ae0*/  STG.E.64 desc[UR36][R18.64], R16 ;  /* 0x0000001012007986 */ /* 0x000fe2000c101b24 */
[----:B------:R-:W-:Y:S05]  /*0af0*/  EXIT ;  /* 0x000000000000794d */ /* 0x000fea0003800000 */
.L_x_2:
        /* <DEDUP_REMOVED lines=16> */
.L_x_4:


//--------------------- .nv.global.init           --------------------------
	.section	.nv.global.init,"aw",@progbits
.nv.global.init:
	.type		$str,@object
	.size		$str,(.L_0 - $str)
$str:
        /*0000*/ 	.byte	0x25, 0x75, 0x6c, 0x6c, 0x0a, 0x00
.L_0:


//--------------------- .nv.shared.reserved.0     --------------------------
	.section	.nv.shared.reserved.0,"aw",@nobits
	.weak		__nv_reservedSMEM_offset_0_alias
	.size		__nv_reservedSMEM_offset_0_alias, 0, 64
	.other		__nv_reservedSMEM_offset_0_alias,@"STO_CUDA_RESERVED_SHARED STV_DEFAULT"
__nv_reservedSMEM_offset_0_alias:
	.zero		0
	.zero		64


//--------------------- .nv.constant0._Z11passo_tlf_2PyS_y --------------------------
	.section	.nv.constant0._Z11passo_tlf_2PyS_y,"a",@progbits
	.sectionflags	@""
	.align	4
.nv.constant0._Z11passo_tlf_2PyS_y:
	.zero		920


//--------------------- .nv.constant0._Z12passo_bool_2PyS_y --------------------------
	.section	.nv.constant0._Z12passo_bool_2PyS_y,"a",@progbits
	.sectionflags	@""
	.align	4
.nv.constant0._Z12passo_bool_2PyS_y:
	.zero		920


//--------------------- SYMBOLS --------------------------

	.type		.nv.reservedSmem.offset0,@object
	.size		.nv.reservedSmem.offset0,0x4
	.type		vprintf,@function
